//
// Generated by NVIDIA NVVM Compiler
//
// Compiler Build ID: CL-36424714
// Cuda compilation tools, release 13.0, V13.0.88
// Based on NVVM 20.0.0
//

.version 9.0
.target sm_100
.address_size 64

	// .globl	_Z13computeForcesPdS_S_S_iiiS_d
.func  (.param .b64 func_retval0) __internal_accurate_pow
(
	.param .b64 __internal_accurate_pow_param_0,
	.param .b64 __internal_accurate_pow_param_1
)
;

.visible .entry _Z13computeForcesPdS_S_S_iiiS_d(
	.param .u64 .ptr .align 1 _Z13computeForcesPdS_S_S_iiiS_d_param_0,
	.param .u64 .ptr .align 1 _Z13computeForcesPdS_S_S_iiiS_d_param_1,
	.param .u64 .ptr .align 1 _Z13computeForcesPdS_S_S_iiiS_d_param_2,
	.param .u64 .ptr .align 1 _Z13computeForcesPdS_S_S_iiiS_d_param_3,
	.param .u32 _Z13computeForcesPdS_S_S_iiiS_d_param_4,
	.param .u32 _Z13computeForcesPdS_S_S_iiiS_d_param_5,
	.param .u32 _Z13computeForcesPdS_S_S_iiiS_d_param_6,
	.param .u64 .ptr .align 1 _Z13computeForcesPdS_S_S_iiiS_d_param_7,
	.param .f64 _Z13computeForcesPdS_S_S_iiiS_d_param_8
)
{
	.reg .pred 	%p<49>;
	.reg .b32 	%r<79>;
	.reg .b64 	%rd<27>;
	.reg .b64 	%fd<88>;

	ld.param.u64 	%rd6, [_Z13computeForcesPdS_S_S_iiiS_d_param_0];
	ld.param.u64 	%rd7, [_Z13computeForcesPdS_S_S_iiiS_d_param_1];
	ld.param.u64 	%rd3, [_Z13computeForcesPdS_S_S_iiiS_d_param_2];
	ld.param.u64 	%rd4, [_Z13computeForcesPdS_S_S_iiiS_d_param_3];
	ld.param.u32 	%r16, [_Z13computeForcesPdS_S_S_iiiS_d_param_4];
	ld.param.u32 	%r14, [_Z13computeForcesPdS_S_S_iiiS_d_param_5];
	ld.param.u32 	%r15, [_Z13computeForcesPdS_S_S_iiiS_d_param_6];
	cvta.to.global.u64 	%rd1, %rd7;
	cvta.to.global.u64 	%rd2, %rd6;
	mov.u32 	%r17, %ctaid.x;
	mov.u32 	%r18, %ntid.x;
	mov.u32 	%r19, %tid.x;
	mad.lo.s32 	%r1, %r17, %r18, %r19;
	mov.u32 	%r20, %ctaid.y;
	mov.u32 	%r21, %ntid.y;
	mov.u32 	%r22, %tid.y;
	mad.lo.s32 	%r23, %r20, %r21, %r22;
	max.s32 	%r24, %r1, %r23;
	setp.ge.s32 	%p1, %r24, %r16;
	@%p1 bra 	$L__BB0_28;
	cvta.to.global.u64 	%rd8, %rd3;
	cvta.to.global.u64 	%rd9, %rd4;
	mul.wide.s32 	%rd10, %r1, 8;
	add.s64 	%rd11, %rd8, %rd10;
	ld.global.f64 	%fd30, [%rd11];
	mul.wide.u32 	%rd12, %r23, 8;
	add.s64 	%rd13, %rd8, %rd12;
	ld.global.f64 	%fd31, [%rd13];
	sub.f64 	%fd1, %fd30, %fd31;
	add.s64 	%rd14, %rd9, %rd10;
	ld.global.f64 	%fd32, [%rd14];
	add.s64 	%rd15, %rd9, %rd12;
	ld.global.f64 	%fd33, [%rd15];
	sub.f64 	%fd2, %fd32, %fd33;
	mul.f64 	%fd34, %fd2, %fd2;
	fma.rn.f64 	%fd3, %fd1, %fd1, %fd34;
	sqrt.rn.f64 	%fd4, %fd3;
	setp.neu.f64 	%p2, %fd3, 0d0000000000000000;
	@%p2 bra 	$L__BB0_3;
	mad.lo.s32 	%r78, %r16, %r1, %r23;
	mul.wide.s32 	%rd22, %r78, 8;
	add.s64 	%rd23, %rd2, %rd22;
	mov.b64 	%rd24, 0;
	st.global.u64 	[%rd23], %rd24;
	add.s64 	%rd25, %rd1, %rd22;
	st.global.u64 	[%rd25], %rd24;
	bra.uni 	$L__BB0_28;
$L__BB0_3:
	{
	.reg .b32 %temp; 
	mov.b64 	{%temp, %r3}, %fd4;
	}
	mov.f64 	%fd35, 0d401C000000000000;
	{
	.reg .b32 %temp; 
	mov.b64 	{%temp, %r25}, %fd35;
	}
	and.b32  	%r5, %r25, 2146435072;
	setp.eq.s32 	%p3, %r5, 1074790400;
	abs.f64 	%fd5, %fd4;
	{ // callseq 0, 0
	.param .b64 param0;
	st.param.f64 	[param0], %fd5;
	.param .b64 param1;
	st.param.f64 	[param1], 0d401C000000000000;
	.param .b64 retval0;
	call.uni (retval0), 
	__internal_accurate_pow, 
	(
	param0, 
	param1
	);
	ld.param.f64 	%fd36, [retval0];
	} // callseq 0
	setp.lt.s32 	%p4, %r3, 0;
	neg.f64 	%fd38, %fd36;
	selp.f64 	%fd39, %fd38, %fd36, %p3;
	selp.f64 	%fd82, %fd39, %fd36, %p4;
	add.f64 	%fd40, %fd4, 0d401C000000000000;
	{
	.reg .b32 %temp; 
	mov.b64 	{%temp, %r26}, %fd40;
	}
	and.b32  	%r27, %r26, 2146435072;
	setp.ne.s32 	%p5, %r27, 2146435072;
	@%p5 bra 	$L__BB0_8;
	setp.ge.f64 	%p6, %fd3, 0d0000000000000000;
	@%p6 bra 	$L__BB0_6;
	mov.f64 	%fd41, 0d401C000000000000;
	add.rn.f64 	%fd82, %fd4, %fd41;
	bra.uni 	$L__BB0_8;
$L__BB0_6:
	setp.neu.f64 	%p7, %fd5, 0d7FF0000000000000;
	@%p7 bra 	$L__BB0_8;
	setp.lt.s32 	%p8, %r3, 0;
	setp.eq.s32 	%p9, %r5, 1074790400;
	setp.lt.s32 	%p10, %r25, 0;
	selp.b32 	%r29, 0, 2146435072, %p10;
	and.b32  	%r30, %r25, 2147483647;
	setp.ne.s32 	%p11, %r30, 1071644672;
	or.b32  	%r31, %r29, -2147483648;
	selp.b32 	%r32, %r31, %r29, %p11;
	selp.b32 	%r33, %r32, %r29, %p9;
	selp.b32 	%r34, %r33, %r29, %p8;
	mov.b32 	%r35, 0;
	mov.b64 	%fd82, {%r35, %r34};
$L__BB0_8:
	setp.lt.s32 	%p12, %r3, 0;
	mov.f64 	%fd42, 0d402A000000000000;
	{
	.reg .b32 %temp; 
	mov.b64 	{%temp, %r36}, %fd42;
	}
	and.b32  	%r7, %r36, 2146435072;
	setp.eq.s32 	%p13, %r7, 1075838976;
	{ // callseq 1, 0
	.param .b64 param0;
	st.param.f64 	[param0], %fd5;
	.param .b64 param1;
	st.param.f64 	[param1], 0d402A000000000000;
	.param .b64 retval0;
	call.uni (retval0), 
	__internal_accurate_pow, 
	(
	param0, 
	param1
	);
	ld.param.f64 	%fd43, [retval0];
	} // callseq 1
	neg.f64 	%fd45, %fd43;
	selp.f64 	%fd46, %fd45, %fd43, %p13;
	selp.f64 	%fd83, %fd46, %fd43, %p12;
	add.f64 	%fd47, %fd4, 0d402A000000000000;
	{
	.reg .b32 %temp; 
	mov.b64 	{%temp, %r37}, %fd47;
	}
	and.b32  	%r38, %r37, 2146435072;
	setp.ne.s32 	%p14, %r38, 2146435072;
	@%p14 bra 	$L__BB0_13;
	setp.ge.f64 	%p15, %fd3, 0d0000000000000000;
	@%p15 bra 	$L__BB0_11;
	mov.f64 	%fd48, 0d402A000000000000;
	add.rn.f64 	%fd83, %fd4, %fd48;
	bra.uni 	$L__BB0_13;
$L__BB0_11:
	setp.neu.f64 	%p16, %fd5, 0d7FF0000000000000;
	@%p16 bra 	$L__BB0_13;
	setp.eq.s32 	%p17, %r7, 1075838976;
	setp.lt.s32 	%p18, %r3, 0;
	setp.lt.s32 	%p19, %r36, 0;
	selp.b32 	%r40, 0, 2146435072, %p19;
	and.b32  	%r41, %r36, 2147483647;
	setp.ne.s32 	%p20, %r41, 1071644672;
	or.b32  	%r42, %r40, -2147483648;
	selp.b32 	%r43, %r42, %r40, %p20;
	selp.b32 	%r44, %r43, %r40, %p17;
	selp.b32 	%r45, %r44, %r40, %p18;
	mov.b32 	%r46, 0;
	mov.b64 	%fd83, {%r46, %r45};
$L__BB0_13:
	ld.param.u64 	%rd26, [_Z13computeForcesPdS_S_S_iiiS_d_param_7];
	cvta.to.global.u64 	%rd16, %rd26;
	mul.wide.s32 	%rd17, %r1, 8;
	add.s64 	%rd18, %rd16, %rd17;
	ld.global.f64 	%fd14, [%rd18];
	{
	.reg .b32 %temp; 
	mov.b64 	{%temp, %r8}, %fd14;
	}
	mov.f64 	%fd49, 0d4018000000000000;
	{
	.reg .b32 %temp; 
	mov.b64 	{%temp, %r47}, %fd49;
	}
	and.b32  	%r10, %r47, 2146435072;
	setp.eq.s32 	%p21, %r10, 1073741824;
	abs.f64 	%fd15, %fd14;
	{ // callseq 2, 0
	.param .b64 param0;
	st.param.f64 	[param0], %fd15;
	.param .b64 param1;
	st.param.f64 	[param1], 0d4018000000000000;
	.param .b64 retval0;
	call.uni (retval0), 
	__internal_accurate_pow, 
	(
	param0, 
	param1
	);
	ld.param.f64 	%fd50, [retval0];
	} // callseq 2
	setp.lt.s32 	%p22, %r8, 0;
	neg.f64 	%fd52, %fd50;
	selp.f64 	%fd53, %fd52, %fd50, %p21;
	selp.f64 	%fd85, %fd53, %fd50, %p22;
	setp.neu.f64 	%p23, %fd14, 0d0000000000000000;
	@%p23 bra 	$L__BB0_15;
	selp.b32 	%r48, %r8, 0, %p21;
	setp.lt.s32 	%p25, %r47, 0;
	or.b32  	%r49, %r48, 2146435072;
	selp.b32 	%r50, %r49, %r48, %p25;
	mov.b32 	%r51, 0;
	mov.b64 	%fd85, {%r51, %r50};
$L__BB0_15:
	add.f64 	%fd54, %fd14, 0d4018000000000000;
	{
	.reg .b32 %temp; 
	mov.b64 	{%temp, %r52}, %fd54;
	}
	and.b32  	%r53, %r52, 2146435072;
	setp.ne.s32 	%p26, %r53, 2146435072;
	@%p26 bra 	$L__BB0_20;
	setp.num.f64 	%p27, %fd14, %fd14;
	@%p27 bra 	$L__BB0_18;
	mov.f64 	%fd55, 0d4018000000000000;
	add.rn.f64 	%fd85, %fd14, %fd55;
	bra.uni 	$L__BB0_20;
$L__BB0_18:
	setp.neu.f64 	%p28, %fd15, 0d7FF0000000000000;
	@%p28 bra 	$L__BB0_20;
	setp.lt.s32 	%p31, %r47, 0;
	selp.b32 	%r55, 0, 2146435072, %p31;
	and.b32  	%r56, %r47, 2147483647;
	setp.ne.s32 	%p32, %r56, 1071644672;
	or.b32  	%r57, %r55, -2147483648;
	selp.b32 	%r58, %r57, %r55, %p32;
	selp.b32 	%r59, %r58, %r55, %p21;
	selp.b32 	%r60, %r59, %r55, %p22;
	mov.b32 	%r61, 0;
	mov.b64 	%fd85, {%r61, %r60};
$L__BB0_20:
	setp.eq.f64 	%p35, %fd14, 0d3FF0000000000000;
	selp.f64 	%fd56, 0d3FF0000000000000, %fd85, %p35;
	cvt.rn.f64.s32 	%fd57, %r14;
	mul.f64 	%fd58, %fd56, %fd57;
	rcp.rn.f64 	%fd59, %fd82;
	setp.eq.f64 	%p36, %fd4, 0d3FF0000000000000;
	selp.f64 	%fd60, 0d3FF0000000000000, %fd59, %p36;
	mul.f64 	%fd22, %fd60, %fd58;
	mov.f64 	%fd61, 0d4028000000000000;
	{
	.reg .b32 %temp; 
	mov.b64 	{%temp, %r62}, %fd61;
	}
	and.b32  	%r12, %r62, 2146435072;
	setp.eq.s32 	%p37, %r12, 1073741824;
	{ // callseq 3, 0
	.param .b64 param0;
	st.param.f64 	[param0], %fd15;
	.param .b64 param1;
	st.param.f64 	[param1], 0d4028000000000000;
	.param .b64 retval0;
	call.uni (retval0), 
	__internal_accurate_pow, 
	(
	param0, 
	param1
	);
	ld.param.f64 	%fd62, [retval0];
	} // callseq 3
	neg.f64 	%fd64, %fd62;
	selp.f64 	%fd65, %fd64, %fd62, %p37;
	selp.f64 	%fd87, %fd65, %fd62, %p22;
	@%p23 bra 	$L__BB0_22;
	selp.b32 	%r63, %r8, 0, %p37;
	setp.lt.s32 	%p39, %r62, 0;
	or.b32  	%r64, %r63, 2146435072;
	selp.b32 	%r65, %r64, %r63, %p39;
	mov.b32 	%r66, 0;
	mov.b64 	%fd87, {%r66, %r65};
$L__BB0_22:
	add.f64 	%fd66, %fd14, 0d4028000000000000;
	{
	.reg .b32 %temp; 
	mov.b64 	{%temp, %r67}, %fd66;
	}
	and.b32  	%r68, %r67, 2146435072;
	setp.ne.s32 	%p40, %r68, 2146435072;
	@%p40 bra 	$L__BB0_27;
	setp.num.f64 	%p41, %fd14, %fd14;
	@%p41 bra 	$L__BB0_25;
	mov.f64 	%fd67, 0d4028000000000000;
	add.rn.f64 	%fd87, %fd14, %fd67;
	bra.uni 	$L__BB0_27;
$L__BB0_25:
	setp.neu.f64 	%p42, %fd15, 0d7FF0000000000000;
	@%p42 bra 	$L__BB0_27;
	setp.eq.s32 	%p43, %r12, 1073741824;
	setp.lt.s32 	%p44, %r8, 0;
	setp.lt.s32 	%p45, %r62, 0;
	selp.b32 	%r70, 0, 2146435072, %p45;
	and.b32  	%r71, %r62, 2147483647;
	setp.ne.s32 	%p46, %r71, 1071644672;
	or.b32  	%r72, %r70, -2147483648;
	selp.b32 	%r73, %r72, %r70, %p46;
	selp.b32 	%r74, %r73, %r70, %p43;
	selp.b32 	%r75, %r74, %r70, %p44;
	mov.b32 	%r76, 0;
	mov.b64 	%fd87, {%r76, %r75};
$L__BB0_27:
	ld.param.f64 	%fd81, [_Z13computeForcesPdS_S_S_iiiS_d_param_8];
	setp.eq.f64 	%p47, %fd14, 0d3FF0000000000000;
	selp.f64 	%fd68, 0d3FF0000000000000, %fd87, %p47;
	cvt.rn.f64.s32 	%fd69, %r15;
	mul.f64 	%fd70, %fd68, %fd69;
	rcp.rn.f64 	%fd71, %fd83;
	setp.eq.f64 	%p48, %fd4, 0d3FF0000000000000;
	selp.f64 	%fd72, 0d3FF0000000000000, %fd71, %p48;
	mul.f64 	%fd73, %fd72, %fd70;
	sub.f64 	%fd74, %fd22, %fd73;
	mul.f64 	%fd75, %fd81, 0d4010000000000000;
	mul.f64 	%fd76, %fd75, %fd74;
	div.rn.f64 	%fd77, %fd1, %fd4;
	mul.f64 	%fd78, %fd77, %fd76;
	mad.lo.s32 	%r77, %r16, %r1, %r23;
	mul.wide.s32 	%rd19, %r77, 8;
	add.s64 	%rd20, %rd2, %rd19;
	st.global.f64 	[%rd20], %fd78;
	div.rn.f64 	%fd79, %fd2, %fd4;
	mul.f64 	%fd80, %fd79, %fd76;
	add.s64 	%rd21, %rd1, %rd19;
	st.global.f64 	[%rd21], %fd80;
$L__BB0_28:
	ret;

}
	// .globl	_Z22aggregateAccelerationsPdS_S_S_PKdi
.visible .entry _Z22aggregateAccelerationsPdS_S_S_PKdi(
	.param .u64 .ptr .align 1 _Z22aggregateAccelerationsPdS_S_S_PKdi_param_0,
	.param .u64 .ptr .align 1 _Z22aggregateAccelerationsPdS_S_S_PKdi_param_1,
	.param .u64 .ptr .align 1 _Z22aggregateAccelerationsPdS_S_S_PKdi_param_2,
	.param .u64 .ptr .align 1 _Z22aggregateAccelerationsPdS_S_S_PKdi_param_3,
	.param .u64 .ptr .align 1 _Z22aggregateAccelerationsPdS_S_S_PKdi_param_4,
	.param .u32 _Z22aggregateAccelerationsPdS_S_S_PKdi_param_5
)
{
	.reg .pred 	%p<12>;
	.reg .b32 	%r<37>;
	.reg .b64 	%rd<33>;
	.reg .b64 	%fd<163>;

	ld.param.u64 	%rd8, [_Z22aggregateAccelerationsPdS_S_S_PKdi_param_0];
	ld.param.u64 	%rd9, [_Z22aggregateAccelerationsPdS_S_S_PKdi_param_1];
	ld.param.u64 	%rd10, [_Z22aggregateAccelerationsPdS_S_S_PKdi_param_2];
	ld.param.u64 	%rd11, [_Z22aggregateAccelerationsPdS_S_S_PKdi_param_3];
	ld.param.u64 	%rd7, [_Z22aggregateAccelerationsPdS_S_S_PKdi_param_4];
	ld.param.u32 	%r23, [_Z22aggregateAccelerationsPdS_S_S_PKdi_param_5];
	cvta.to.global.u64 	%rd1, %rd9;
	cvta.to.global.u64 	%rd2, %rd8;
	cvta.to.global.u64 	%rd3, %rd11;
	cvta.to.global.u64 	%rd4, %rd10;
	mov.u32 	%r24, %ctaid.x;
	mov.u32 	%r25, %ntid.x;
	mov.u32 	%r26, %tid.x;
	mad.lo.s32 	%r1, %r24, %r25, %r26;
	setp.ge.s32 	%p1, %r1, %r23;
	@%p1 bra 	$L__BB1_17;
	setp.lt.s32 	%p2, %r23, 1;
	mov.f64 	%fd161, 0d0000000000000000;
	mov.f64 	%fd162, %fd161;
	@%p2 bra 	$L__BB1_14;
	mul.lo.s32 	%r2, %r23, %r1;
	and.b32  	%r3, %r23, 15;
	setp.lt.u32 	%p3, %r23, 16;
	mov.f64 	%fd162, 0d0000000000000000;
	mov.b32 	%r33, 0;
	mov.f64 	%fd161, %fd162;
	@%p3 bra 	$L__BB1_5;
	and.b32  	%r33, %r23, 2147483632;
	neg.s32 	%r31, %r33;
	add.s64 	%rd5, %rd1, 64;
	mov.f64 	%fd162, 0d0000000000000000;
	mov.u32 	%r30, %r2;
$L__BB1_4:
	.pragma "nounroll";
	mul.wide.s32 	%rd12, %r30, 8;
	add.s64 	%rd13, %rd2, %rd12;
	add.s64 	%rd14, %rd5, %rd12;
	ld.global.f64 	%fd32, [%rd13];
	add.f64 	%fd33, %fd161, %fd32;
	ld.global.f64 	%fd34, [%rd14+-64];
	add.f64 	%fd35, %fd162, %fd34;
	ld.global.f64 	%fd36, [%rd13+8];
	add.f64 	%fd37, %fd33, %fd36;
	ld.global.f64 	%fd38, [%rd14+-56];
	add.f64 	%fd39, %fd35, %fd38;
	ld.global.f64 	%fd40, [%rd13+16];
	add.f64 	%fd41, %fd37, %fd40;
	ld.global.f64 	%fd42, [%rd14+-48];
	add.f64 	%fd43, %fd39, %fd42;
	ld.global.f64 	%fd44, [%rd13+24];
	add.f64 	%fd45, %fd41, %fd44;
	ld.global.f64 	%fd46, [%rd14+-40];
	add.f64 	%fd47, %fd43, %fd46;
	ld.global.f64 	%fd48, [%rd13+32];
	add.f64 	%fd49, %fd45, %fd48;
	ld.global.f64 	%fd50, [%rd14+-32];
	add.f64 	%fd51, %fd47, %fd50;
	ld.global.f64 	%fd52, [%rd13+40];
	add.f64 	%fd53, %fd49, %fd52;
	ld.global.f64 	%fd54, [%rd14+-24];
	add.f64 	%fd55, %fd51, %fd54;
	ld.global.f64 	%fd56, [%rd13+48];
	add.f64 	%fd57, %fd53, %fd56;
	ld.global.f64 	%fd58, [%rd14+-16];
	add.f64 	%fd59, %fd55, %fd58;
	ld.global.f64 	%fd60, [%rd13+56];
	add.f64 	%fd61, %fd57, %fd60;
	ld.global.f64 	%fd62, [%rd14+-8];
	add.f64 	%fd63, %fd59, %fd62;
	ld.global.f64 	%fd64, [%rd13+64];
	add.f64 	%fd65, %fd61, %fd64;
	ld.global.f64 	%fd66, [%rd14];
	add.f64 	%fd67, %fd63, %fd66;
	ld.global.f64 	%fd68, [%rd13+72];
	add.f64 	%fd69, %fd65, %fd68;
	ld.global.f64 	%fd70, [%rd14+8];
	add.f64 	%fd71, %fd67, %fd70;
	ld.global.f64 	%fd72, [%rd13+80];
	add.f64 	%fd73, %fd69, %fd72;
	ld.global.f64 	%fd74, [%rd14+16];
	add.f64 	%fd75, %fd71, %fd74;
	ld.global.f64 	%fd76, [%rd13+88];
	add.f64 	%fd77, %fd73, %fd76;
	ld.global.f64 	%fd78, [%rd14+24];
	add.f64 	%fd79, %fd75, %fd78;
	ld.global.f64 	%fd80, [%rd13+96];
	add.f64 	%fd81, %fd77, %fd80;
	ld.global.f64 	%fd82, [%rd14+32];
	add.f64 	%fd83, %fd79, %fd82;
	ld.global.f64 	%fd84, [%rd13+104];
	add.f64 	%fd85, %fd81, %fd84;
	ld.global.f64 	%fd86, [%rd14+40];
	add.f64 	%fd87, %fd83, %fd86;
	ld.global.f64 	%fd88, [%rd13+112];
	add.f64 	%fd89, %fd85, %fd88;
	ld.global.f64 	%fd90, [%rd14+48];
	add.f64 	%fd91, %fd87, %fd90;
	ld.global.f64 	%fd92, [%rd13+120];
	add.f64 	%fd161, %fd89, %fd92;
	ld.global.f64 	%fd93, [%rd14+56];
	add.f64 	%fd162, %fd91, %fd93;
	add.s32 	%r31, %r31, 16;
	add.s32 	%r30, %r30, 16;
	setp.ne.s32 	%p4, %r31, 0;
	@%p4 bra 	$L__BB1_4;
$L__BB1_5:
	setp.eq.s32 	%p5, %r3, 0;
	@%p5 bra 	$L__BB1_14;
	and.b32  	%r11, %r23, 7;
	setp.lt.u32 	%p6, %r3, 8;
	@%p6 bra 	$L__BB1_8;
	add.s32 	%r28, %r33, %r2;
	mul.wide.s32 	%rd15, %r28, 8;
	add.s64 	%rd16, %rd2, %rd15;
	ld.global.f64 	%fd95, [%rd16];
	add.f64 	%fd96, %fd161, %fd95;
	add.s64 	%rd17, %rd1, %rd15;
	ld.global.f64 	%fd97, [%rd17];
	add.f64 	%fd98, %fd162, %fd97;
	ld.global.f64 	%fd99, [%rd16+8];
	add.f64 	%fd100, %fd96, %fd99;
	ld.global.f64 	%fd101, [%rd17+8];
	add.f64 	%fd102, %fd98, %fd101;
	ld.global.f64 	%fd103, [%rd16+16];
	add.f64 	%fd104, %fd100, %fd103;
	ld.global.f64 	%fd105, [%rd17+16];
	add.f64 	%fd106, %fd102, %fd105;
	ld.global.f64 	%fd107, [%rd16+24];
	add.f64 	%fd108, %fd104, %fd107;
	ld.global.f64 	%fd109, [%rd17+24];
	add.f64 	%fd110, %fd106, %fd109;
	ld.global.f64 	%fd111, [%rd16+32];
	add.f64 	%fd112, %fd108, %fd111;
	ld.global.f64 	%fd113, [%rd17+32];
	add.f64 	%fd114, %fd110, %fd113;
	ld.global.f64 	%fd115, [%rd16+40];
	add.f64 	%fd116, %fd112, %fd115;
	ld.global.f64 	%fd117, [%rd17+40];
	add.f64 	%fd118, %fd114, %fd117;
	ld.global.f64 	%fd119, [%rd16+48];
	add.f64 	%fd120, %fd116, %fd119;
	ld.global.f64 	%fd121, [%rd17+48];
	add.f64 	%fd122, %fd118, %fd121;
	ld.global.f64 	%fd123, [%rd16+56];
	add.f64 	%fd161, %fd120, %fd123;
	ld.global.f64 	%fd124, [%rd17+56];
	add.f64 	%fd162, %fd122, %fd124;
	add.s32 	%r33, %r33, 8;
$L__BB1_8:
	setp.eq.s32 	%p7, %r11, 0;
	@%p7 bra 	$L__BB1_14;
	and.b32  	%r14, %r23, 3;
	setp.lt.u32 	%p8, %r11, 4;
	@%p8 bra 	$L__BB1_11;
	add.s32 	%r29, %r33, %r2;
	mul.wide.s32 	%rd18, %r29, 8;
	add.s64 	%rd19, %rd2, %rd18;
	ld.global.f64 	%fd126, [%rd19];
	add.f64 	%fd127, %fd161, %fd126;
	add.s64 	%rd20, %rd1, %rd18;
	ld.global.f64 	%fd128, [%rd20];
	add.f64 	%fd129, %fd162, %fd128;
	ld.global.f64 	%fd130, [%rd19+8];
	add.f64 	%fd131, %fd127, %fd130;
	ld.global.f64 	%fd132, [%rd20+8];
	add.f64 	%fd133, %fd129, %fd132;
	ld.global.f64 	%fd134, [%rd19+16];
	add.f64 	%fd135, %fd131, %fd134;
	ld.global.f64 	%fd136, [%rd20+16];
	add.f64 	%fd137, %fd133, %fd136;
	ld.global.f64 	%fd138, [%rd19+24];
	add.f64 	%fd161, %fd135, %fd138;
	ld.global.f64 	%fd139, [%rd20+24];
	add.f64 	%fd162, %fd137, %fd139;
	add.s32 	%r33, %r33, 4;
$L__BB1_11:
	setp.eq.s32 	%p9, %r14, 0;
	@%p9 bra 	$L__BB1_14;
	add.s32 	%r36, %r33, %r2;
	neg.s32 	%r35, %r14;
$L__BB1_13:
	.pragma "nounroll";
	mul.wide.s32 	%rd21, %r36, 8;
	add.s64 	%rd22, %rd1, %rd21;
	add.s64 	%rd23, %rd2, %rd21;
	ld.global.f64 	%fd140, [%rd23];
	add.f64 	%fd161, %fd161, %fd140;
	ld.global.f64 	%fd141, [%rd22];
	add.f64 	%fd162, %fd162, %fd141;
	add.s32 	%r36, %r36, 1;
	add.s32 	%r35, %r35, 1;
	setp.ne.s32 	%p10, %r35, 0;
	@%p10 bra 	$L__BB1_13;
$L__BB1_14:
	cvta.to.global.u64 	%rd24, %rd7;
	mul.wide.s32 	%rd25, %r1, 8;
	add.s64 	%rd6, %rd24, %rd25;
	ld.global.f64 	%fd27, [%rd6];
	setp.eq.f64 	%p11, %fd27, 0d0000000000000000;
	@%p11 bra 	$L__BB1_16;
	div.rn.f64 	%fd142, %fd161, %fd27;
	add.s64 	%rd31, %rd4, %rd25;
	st.global.f64 	[%rd31], %fd142;
	ld.global.f64 	%fd143, [%rd6];
	div.rn.f64 	%fd144, %fd162, %fd143;
	add.s64 	%rd32, %rd3, %rd25;
	st.global.f64 	[%rd32], %fd144;
	bra.uni 	$L__BB1_17;
$L__BB1_16:
	add.s64 	%rd27, %rd4, %rd25;
	mov.b64 	%rd28, 0;
	st.global.u64 	[%rd27], %rd28;
	add.s64 	%rd29, %rd3, %rd25;
	st.global.u64 	[%rd29], %rd28;
$L__BB1_17:
	ret;

}
	// .globl	_Z18integratePositionsiPdS_S_S_S_S_S_S_idS_i
.visible .entry _Z18integratePositionsiPdS_S_S_S_S_S_S_idS_i(
	.param .u32 _Z18integratePositionsiPdS_S_S_S_S_S_S_idS_i_param_0,
	.param .u64 .ptr .align 1 _Z18integratePositionsiPdS_S_S_S_S_S_S_idS_i_param_1,
	.param .u64 .ptr .align 1 _Z18integratePositionsiPdS_S_S_S_S_S_S_idS_i_param_2,
	.param .u64 .ptr .align 1 _Z18integratePositionsiPdS_S_S_S_S_S_S_idS_i_param_3,
	.param .u64 .ptr .align 1 _Z18integratePositionsiPdS_S_S_S_S_S_S_idS_i_param_4,
	.param .u64 .ptr .align 1 _Z18integratePositionsiPdS_S_S_S_S_S_S_idS_i_param_5,
	.param .u64 .ptr .align 1 _Z18integratePositionsiPdS_S_S_S_S_S_S_idS_i_param_6,
	.param .u64 .ptr .align 1 _Z18integratePositionsiPdS_S_S_S_S_S_S_idS_i_param_7,
	.param .u64 .ptr .align 1 _Z18integratePositionsiPdS_S_S_S_S_S_S_idS_i_param_8,
	.param .u32 _Z18integratePositionsiPdS_S_S_S_S_S_S_idS_i_param_9,
	.param .f64 _Z18integratePositionsiPdS_S_S_S_S_S_S_idS_i_param_10,
	.param .u64 .ptr .align 1 _Z18integratePositionsiPdS_S_S_S_S_S_S_idS_i_param_11,
	.param .u32 _Z18integratePositionsiPdS_S_S_S_S_S_S_idS_i_param_12
)
{
	.reg .pred 	%p<7>;
	.reg .b32 	%r<15>;
	.reg .b64 	%rd<34>;
	.reg .b64 	%fd<38>;

	ld.param.u32 	%r2, [_Z18integratePositionsiPdS_S_S_S_S_S_S_idS_i_param_0];
	ld.param.u64 	%rd8, [_Z18integratePositionsiPdS_S_S_S_S_S_S_idS_i_param_2];
	ld.param.u64 	%rd14, [_Z18integratePositionsiPdS_S_S_S_S_S_S_idS_i_param_3];
	ld.param.u64 	%rd15, [_Z18integratePositionsiPdS_S_S_S_S_S_S_idS_i_param_4];
	ld.param.u64 	%rd9, [_Z18integratePositionsiPdS_S_S_S_S_S_S_idS_i_param_5];
	ld.param.u64 	%rd10, [_Z18integratePositionsiPdS_S_S_S_S_S_S_idS_i_param_6];
	ld.param.u64 	%rd11, [_Z18integratePositionsiPdS_S_S_S_S_S_S_idS_i_param_7];
	ld.param.u64 	%rd12, [_Z18integratePositionsiPdS_S_S_S_S_S_S_idS_i_param_8];
	ld.param.u32 	%r3, [_Z18integratePositionsiPdS_S_S_S_S_S_S_idS_i_param_9];
	ld.param.f64 	%fd8, [_Z18integratePositionsiPdS_S_S_S_S_S_S_idS_i_param_10];
	ld.param.u64 	%rd13, [_Z18integratePositionsiPdS_S_S_S_S_S_S_idS_i_param_11];
	ld.param.u32 	%r4, [_Z18integratePositionsiPdS_S_S_S_S_S_S_idS_i_param_12];
	cvta.to.global.u64 	%rd1, %rd15;
	cvta.to.global.u64 	%rd2, %rd14;
	mov.u32 	%r5, %ctaid.x;
	mov.u32 	%r6, %ntid.x;
	mov.u32 	%r7, %tid.x;
	mad.lo.s32 	%r1, %r5, %r6, %r7;
	setp.ge.s32 	%p1, %r1, %r3;
	@%p1 bra 	$L__BB2_9;
	mad.lo.s32 	%r8, %r2, -1030792151, 85899344;
	shf.l.wrap.b32 	%r9, %r8, %r8, 30;
	setp.gt.u32 	%p2, %r9, 42949672;
	@%p2 bra 	$L__BB2_3;
	ld.param.u64 	%rd33, [_Z18integratePositionsiPdS_S_S_S_S_S_S_idS_i_param_1];
	mul.hi.s32 	%r10, %r2, 1374389535;
	shr.u32 	%r11, %r10, 31;
	shr.s32 	%r12, %r10, 5;
	add.s32 	%r13, %r12, %r11;
	mul.wide.s32 	%rd16, %r1, 8;
	add.s64 	%rd17, %rd2, %rd16;
	ld.global.f64 	%fd9, [%rd17];
	mad.lo.s32 	%r14, %r3, %r13, %r1;
	cvta.to.global.u64 	%rd18, %rd33;
	mul.wide.s32 	%rd19, %r14, 8;
	add.s64 	%rd20, %rd18, %rd19;
	st.global.f64 	[%rd20], %fd9;
	add.s64 	%rd21, %rd1, %rd16;
	ld.global.f64 	%fd10, [%rd21];
	cvta.to.global.u64 	%rd22, %rd8;
	add.s64 	%rd23, %rd22, %rd19;
	st.global.f64 	[%rd23], %fd10;
$L__BB2_3:
	cvta.to.global.u64 	%rd24, %rd9;
	mul.wide.s32 	%rd25, %r1, 8;
	add.s64 	%rd3, %rd24, %rd25;
	ld.global.f64 	%fd11, [%rd3];
	cvta.to.global.u64 	%rd26, %rd11;
	add.s64 	%rd27, %rd26, %rd25;
	ld.global.f64 	%fd12, [%rd27];
	mul.f64 	%fd13, %fd12, 0d3FE0000000000000;
	mul.f64 	%fd14, %fd8, %fd13;
	mul.f64 	%fd15, %fd8, %fd14;
	fma.rn.f64 	%fd16, %fd8, %fd11, %fd15;
	add.s64 	%rd28, %rd2, %rd25;
	ld.global.f64 	%fd17, [%rd28];
	add.f64 	%fd18, %fd17, %fd16;
	st.global.f64 	[%rd28], %fd18;
	cvta.to.global.u64 	%rd29, %rd10;
	add.s64 	%rd4, %rd29, %rd25;
	ld.global.f64 	%fd19, [%rd4];
	cvta.to.global.u64 	%rd30, %rd12;
	add.s64 	%rd31, %rd30, %rd25;
	ld.global.f64 	%fd20, [%rd31];
	mul.f64 	%fd21, %fd20, 0d3FE0000000000000;
	mul.f64 	%fd22, %fd8, %fd21;
	mul.f64 	%fd23, %fd8, %fd22;
	fma.rn.f64 	%fd24, %fd8, %fd19, %fd23;
	add.s64 	%rd5, %rd1, %rd25;
	ld.global.f64 	%fd25, [%rd5];
	add.f64 	%fd37, %fd25, %fd24;
	st.global.f64 	[%rd5], %fd37;
	ld.global.f64 	%fd2, [%rd28];
	cvta.to.global.u64 	%rd32, %rd13;
	add.s64 	%rd6, %rd32, %rd25;
	ld.global.f64 	%fd36, [%rd6];
	sub.f64 	%fd26, %fd2, %fd36;
	setp.le.f64 	%p3, %fd26, 0d0000000000000000;
	@%p3 bra 	$L__BB2_5;
	add.f64 	%fd27, %fd2, %fd36;
	cvt.rn.f64.s32 	%fd28, %r4;
	setp.ltu.f64 	%p4, %fd27, %fd28;
	@%p4 bra 	$L__BB2_6;
$L__BB2_5:
	ld.global.f64 	%fd29, [%rd3];
	neg.f64 	%fd30, %fd29;
	st.global.f64 	[%rd3], %fd30;
	ld.global.f64 	%fd37, [%rd5];
	ld.global.f64 	%fd36, [%rd6];
$L__BB2_6:
	sub.f64 	%fd31, %fd37, %fd36;
	setp.le.f64 	%p5, %fd31, 0d0000000000000000;
	@%p5 bra 	$L__BB2_8;
	add.f64 	%fd32, %fd37, %fd36;
	cvt.rn.f64.s32 	%fd33, %r4;
	setp.ltu.f64 	%p6, %fd32, %fd33;
	@%p6 bra 	$L__BB2_9;
$L__BB2_8:
	ld.global.f64 	%fd34, [%rd4];
	neg.f64 	%fd35, %fd34;
	st.global.f64 	[%rd4], %fd35;
$L__BB2_9:
	ret;

}
	// .globl	_Z19integrateVelocitiesPdS_S_S_S_S_id
.visible .entry _Z19integrateVelocitiesPdS_S_S_S_S_id(
	.param .u64 .ptr .align 1 _Z19integrateVelocitiesPdS_S_S_S_S_id_param_0,
	.param .u64 .ptr .align 1 _Z19integrateVelocitiesPdS_S_S_S_S_id_param_1,
	.param .u64 .ptr .align 1 _Z19integrateVelocitiesPdS_S_S_S_S_id_param_2,
	.param .u64 .ptr .align 1 _Z19integrateVelocitiesPdS_S_S_S_S_id_param_3,
	.param .u64 .ptr .align 1 _Z19integrateVelocitiesPdS_S_S_S_S_id_param_4,
	.param .u64 .ptr .align 1 _Z19integrateVelocitiesPdS_S_S_S_S_id_param_5,
	.param .u32 _Z19integrateVelocitiesPdS_S_S_S_S_id_param_6,
	.param .f64 _Z19integrateVelocitiesPdS_S_S_S_S_id_param_7
)
{
	.reg .pred 	%p<2>;
	.reg .b32 	%r<6>;
	.reg .b64 	%rd<22>;
	.reg .b64 	%fd<15>;

	ld.param.u64 	%rd2, [_Z19integrateVelocitiesPdS_S_S_S_S_id_param_1];
	ld.param.u64 	%rd4, [_Z19integrateVelocitiesPdS_S_S_S_S_id_param_3];
	ld.param.u64 	%rd5, [_Z19integrateVelocitiesPdS_S_S_S_S_id_param_4];
	ld.param.u64 	%rd6, [_Z19integrateVelocitiesPdS_S_S_S_S_id_param_5];
	ld.param.u32 	%r2, [_Z19integrateVelocitiesPdS_S_S_S_S_id_param_6];
	ld.param.f64 	%fd1, [_Z19integrateVelocitiesPdS_S_S_S_S_id_param_7];
	mov.u32 	%r3, %ctaid.x;
	mov.u32 	%r4, %ntid.x;
	mov.u32 	%r5, %tid.x;
	mad.lo.s32 	%r1, %r3, %r4, %r5;
	setp.ge.s32 	%p1, %r1, %r2;
	@%p1 bra 	$L__BB3_2;
	ld.param.u64 	%rd21, [_Z19integrateVelocitiesPdS_S_S_S_S_id_param_2];
	ld.param.u64 	%rd20, [_Z19integrateVelocitiesPdS_S_S_S_S_id_param_0];
	cvta.to.global.u64 	%rd7, %rd20;
	cvta.to.global.u64 	%rd8, %rd5;
	cvta.to.global.u64 	%rd9, %rd21;
	cvta.to.global.u64 	%rd10, %rd2;
	cvta.to.global.u64 	%rd11, %rd6;
	cvta.to.global.u64 	%rd12, %rd4;
	mul.wide.s32 	%rd13, %r1, 8;
	add.s64 	%rd14, %rd7, %rd13;
	ld.global.f64 	%fd2, [%rd14];
	add.s64 	%rd15, %rd8, %rd13;
	ld.global.f64 	%fd3, [%rd15];
	add.s64 	%rd16, %rd9, %rd13;
	ld.global.f64 	%fd4, [%rd16];
	add.f64 	%fd5, %fd3, %fd4;
	mul.f64 	%fd6, %fd5, 0d3FE0000000000000;
	fma.rn.f64 	%fd7, %fd1, %fd6, %fd2;
	st.global.f64 	[%rd14], %fd7;
	add.s64 	%rd17, %rd10, %rd13;
	ld.global.f64 	%fd8, [%rd17];
	add.s64 	%rd18, %rd11, %rd13;
	ld.global.f64 	%fd9, [%rd18];
	add.f64 	%fd10, %fd9, %fd9;
	mul.f64 	%fd11, %fd10, 0d3FE0000000000000;
	fma.rn.f64 	%fd12, %fd1, %fd11, %fd8;
	st.global.f64 	[%rd17], %fd12;
	ld.global.f64 	%fd13, [%rd15];
	st.global.f64 	[%rd16], %fd13;
	ld.global.f64 	%fd14, [%rd18];
	add.s64 	%rd19, %rd12, %rd13;
	st.global.f64 	[%rd19], %fd14;
$L__BB3_2:
	ret;

}
.func  (.param .b64 func_retval0) __internal_accurate_pow(
	.param .b64 __internal_accurate_pow_param_0,
	.param .b64 __internal_accurate_pow_param_1
)
{
	.reg .pred 	%p<8>;
	.reg .b32 	%r<49>;
	.reg .b32 	%f<3>;
	.reg .b64 	%fd<109>;

	ld.param.f64 	%fd10, [__internal_accurate_pow_param_0];
	ld.param.f64 	%fd11, [__internal_accurate_pow_param_1];
	{
	.reg .b32 %temp; 
	mov.b64 	{%temp, %r46}, %fd10;
	}
	{
	.reg .b32 %temp; 
	mov.b64 	{%r45, %temp}, %fd10;
	}
	shr.u32 	%r47, %r46, 20;
	setp.gt.u32 	%p1, %r46, 1048575;
	@%p1 bra 	$L__BB4_2;
	mul.f64 	%fd12, %fd10, 0d4350000000000000;
	{
	.reg .b32 %temp; 
	mov.b64 	{%temp, %r46}, %fd12;
	}
	{
	.reg .b32 %temp; 
	mov.b64 	{%r45, %temp}, %fd12;
	}
	shr.u32 	%r16, %r46, 20;
	add.s32 	%r47, %r16, -54;
$L__BB4_2:
	add.s32 	%r48, %r47, -1023;
	and.b32  	%r17, %r46, -2146435073;
	or.b32  	%r18, %r17, 1072693248;
	mov.b64 	%fd107, {%r45, %r18};
	setp.lt.u32 	%p2, %r18, 1073127583;
	@%p2 bra 	$L__BB4_4;
	{
	.reg .b32 %temp; 
	mov.b64 	{%r19, %temp}, %fd107;
	}
	{
	.reg .b32 %temp; 
	mov.b64 	{%temp, %r20}, %fd107;
	}
	add.s32 	%r21, %r20, -1048576;
	mov.b64 	%fd107, {%r19, %r21};
	add.s32 	%r48, %r47, -1022;
$L__BB4_4:
	add.f64 	%fd13, %fd107, 0dBFF0000000000000;
	add.f64 	%fd14, %fd107, 0d3FF0000000000000;
	rcp.approx.ftz.f64 	%fd15, %fd14;
	neg.f64 	%fd16, %fd14;
	fma.rn.f64 	%fd17, %fd16, %fd15, 0d3FF0000000000000;
	fma.rn.f64 	%fd18, %fd17, %fd17, %fd17;
	fma.rn.f64 	%fd19, %fd18, %fd15, %fd15;
	mul.f64 	%fd20, %fd13, %fd19;
	fma.rn.f64 	%fd21, %fd13, %fd19, %fd20;
	mul.f64 	%fd22, %fd21, %fd21;
	fma.rn.f64 	%fd23, %fd22, 0d3EB0F5FF7D2CAFE2, 0d3ED0F5D241AD3B5A;
	fma.rn.f64 	%fd24, %fd23, %fd22, 0d3EF3B20A75488A3F;
	fma.rn.f64 	%fd25, %fd24, %fd22, 0d3F1745CDE4FAECD5;
	fma.rn.f64 	%fd26, %fd25, %fd22, 0d3F3C71C7258A578B;
	fma.rn.f64 	%fd27, %fd26, %fd22, 0d3F6249249242B910;
	fma.rn.f64 	%fd28, %fd27, %fd22, 0d3F89999999999DFB;
	sub.f64 	%fd29, %fd13, %fd21;
	add.f64 	%fd30, %fd29, %fd29;
	neg.f64 	%fd31, %fd21;
	fma.rn.f64 	%fd32, %fd31, %fd13, %fd30;
	mul.f64 	%fd33, %fd19, %fd32;
	fma.rn.f64 	%fd34, %fd22, %fd28, 0d3FB5555555555555;
	mov.f64 	%fd35, 0d3FB5555555555555;
	sub.f64 	%fd36, %fd35, %fd34;
	fma.rn.f64 	%fd37, %fd22, %fd28, %fd36;
	add.f64 	%fd38, %fd37, 0dBC46A4CB00B9E7B0;
	add.f64 	%fd39, %fd34, %fd38;
	sub.f64 	%fd40, %fd34, %fd39;
	add.f64 	%fd41, %fd38, %fd40;
	mul.rn.f64 	%fd42, %fd21, %fd21;
	neg.f64 	%fd43, %fd42;
	fma.rn.f64 	%fd44, %fd21, %fd21, %fd43;
	{
	.reg .b32 %temp; 
	mov.b64 	{%r22, %temp}, %fd33;
	}
	{
	.reg .b32 %temp; 
	mov.b64 	{%temp, %r23}, %fd33;
	}
	add.s32 	%r24, %r23, 1048576;
	mov.b64 	%fd45, {%r22, %r24};
	fma.rn.f64 	%fd46, %fd21, %fd45, %fd44;
	mul.rn.f64 	%fd47, %fd42, %fd21;
	neg.f64 	%fd48, %fd47;
	fma.rn.f64 	%fd49, %fd42, %fd21, %fd48;
	fma.rn.f64 	%fd50, %fd42, %fd33, %fd49;
	fma.rn.f64 	%fd51, %fd46, %fd21, %fd50;
	mul.rn.f64 	%fd52, %fd39, %fd47;
	neg.f64 	%fd53, %fd52;
	fma.rn.f64 	%fd54, %fd39, %fd47, %fd53;
	fma.rn.f64 	%fd55, %fd39, %fd51, %fd54;
	fma.rn.f64 	%fd56, %fd41, %fd47, %fd55;
	add.f64 	%fd57, %fd52, %fd56;
	sub.f64 	%fd58, %fd52, %fd57;
	add.f64 	%fd59, %fd56, %fd58;
	add.f64 	%fd60, %fd21, %fd57;
	sub.f64 	%fd61, %fd21, %fd60;
	add.f64 	%fd62, %fd57, %fd61;
	add.f64 	%fd63, %fd59, %fd62;
	add.f64 	%fd64, %fd33, %fd63;
	add.f64 	%fd65, %fd60, %fd64;
	sub.f64 	%fd66, %fd60, %fd65;
	add.f64 	%fd67, %fd64, %fd66;
	xor.b32  	%r25, %r48, -2147483648;
	mov.b32 	%r26, 1127219200;
	mov.b64 	%fd68, {%r25, %r26};
	mov.b32 	%r27, -2147483648;
	mov.b64 	%fd69, {%r27, %r26};
	sub.f64 	%fd70, %fd68, %fd69;
	fma.rn.f64 	%fd71, %fd70, 0d3FE62E42FEFA39EF, %fd65;
	fma.rn.f64 	%fd72, %fd70, 0dBFE62E42FEFA39EF, %fd71;
	sub.f64 	%fd73, %fd72, %fd65;
	sub.f64 	%fd74, %fd67, %fd73;
	fma.rn.f64 	%fd75, %fd70, 0d3C7ABC9E3B39803F, %fd74;
	add.f64 	%fd76, %fd71, %fd75;
	sub.f64 	%fd77, %fd71, %fd76;
	add.f64 	%fd78, %fd75, %fd77;
	{
	.reg .b32 %temp; 
	mov.b64 	{%temp, %r28}, %fd11;
	}
	{
	.reg .b32 %temp; 
	mov.b64 	{%r29, %temp}, %fd11;
	}
	shl.b32 	%r30, %r28, 1;
	setp.gt.u32 	%p3, %r30, -33554433;
	and.b32  	%r31, %r28, -15728641;
	selp.b32 	%r32, %r31, %r28, %p3;
	mov.b64 	%fd79, {%r29, %r32};
	mul.rn.f64 	%fd80, %fd76, %fd79;
	neg.f64 	%fd81, %fd80;
	fma.rn.f64 	%fd82, %fd76, %fd79, %fd81;
	fma.rn.f64 	%fd83, %fd78, %fd79, %fd82;
	add.f64 	%fd4, %fd80, %fd83;
	sub.f64 	%fd84, %fd80, %fd4;
	add.f64 	%fd5, %fd83, %fd84;
	fma.rn.f64 	%fd85, %fd4, 0d3FF71547652B82FE, 0d4338000000000000;
	{
	.reg .b32 %temp; 
	mov.b64 	{%r13, %temp}, %fd85;
	}
	mov.f64 	%fd86, 0dC338000000000000;
	add.rn.f64 	%fd87, %fd85, %fd86;
	fma.rn.f64 	%fd88, %fd87, 0dBFE62E42FEFA39EF, %fd4;
	fma.rn.f64 	%fd89, %fd87, 0dBC7ABC9E3B39803F, %fd88;
	fma.rn.f64 	%fd90, %fd89, 0d3E5ADE1569CE2BDF, 0d3E928AF3FCA213EA;
	fma.rn.f64 	%fd91, %fd90, %fd89, 0d3EC71DEE62401315;
	fma.rn.f64 	%fd92, %fd91, %fd89, 0d3EFA01997C89EB71;
	fma.rn.f64 	%fd93, %fd92, %fd89, 0d3F2A01A014761F65;
	fma.rn.f64 	%fd94, %fd93, %fd89, 0d3F56C16C1852B7AF;
	fma.rn.f64 	%fd95, %fd94, %fd89, 0d3F81111111122322;
	fma.rn.f64 	%fd96, %fd95, %fd89, 0d3FA55555555502A1;
	fma.rn.f64 	%fd97, %fd96, %fd89, 0d3FC5555555555511;
	fma.rn.f64 	%fd98, %fd97, %fd89, 0d3FE000000000000B;
	fma.rn.f64 	%fd99, %fd98, %fd89, 0d3FF0000000000000;
	fma.rn.f64 	%fd100, %fd99, %fd89, 0d3FF0000000000000;
	{
	.reg .b32 %temp; 
	mov.b64 	{%r14, %temp}, %fd100;
	}
	{
	.reg .b32 %temp; 
	mov.b64 	{%temp, %r15}, %fd100;
	}
	shl.b32 	%r33, %r13, 20;
	add.s32 	%r34, %r33, %r15;
	mov.b64 	%fd108, {%r14, %r34};
	{
	.reg .b32 %temp; 
	mov.b64 	{%temp, %r35}, %fd4;
	}
	mov.b32 	%f2, %r35;
	abs.f32 	%f1, %f2;
	setp.lt.f32 	%p4, %f1, 0f4086232B;
	@%p4 bra 	$L__BB4_7;
	setp.lt.f64 	%p5, %fd4, 0d0000000000000000;
	add.f64 	%fd101, %fd4, 0d7FF0000000000000;
	selp.f64 	%fd108, 0d0000000000000000, %fd101, %p5;
	setp.geu.f32 	%p6, %f1, 0f40874800;
	@%p6 bra 	$L__BB4_7;
	shr.u32 	%r36, %r13, 31;
	add.s32 	%r37, %r13, %r36;
	shr.s32 	%r38, %r37, 1;
	shl.b32 	%r39, %r38, 20;
	add.s32 	%r40, %r15, %r39;
	mov.b64 	%fd102, {%r14, %r40};
	sub.s32 	%r41, %r13, %r38;
	shl.b32 	%r42, %r41, 20;
	add.s32 	%r43, %r42, 1072693248;
	mov.b32 	%r44, 0;
	mov.b64 	%fd103, {%r44, %r43};
	mul.f64 	%fd108, %fd103, %fd102;
$L__BB4_7:
	abs.f64 	%fd104, %fd108;
	setp.eq.f64 	%p7, %fd104, 0d7FF0000000000000;
	fma.rn.f64 	%fd105, %fd108, %fd5, %fd108;
	selp.f64 	%fd106, %fd108, %fd105, %p7;
	st.param.f64 	[func_retval0], %fd106;
	ret;

}


// ===== COMPILED SASS (sm_100) =====

	.target	sm_100

	.elftype	@"ET_EXEC"


//--------------------- .note.nv.tkinfo           --------------------------
	.section	.note.nv.tkinfo,"",@"SHT_NOTE"
	.sectionflags	@"SHF_NOTE_NV_TKINFO"
	.tkinfo
        /*0018*/ 	.word	0x00000002
        /*0030*/ 	.string	""
        /*0030*/ 	.string	"ptxas"
        /*0030*/ 	.string	"Cuda compilation tools, release 13.0, V13.0.88"
        /*0030*/ 	.string	"Build cuda_13.0.r13.0/compiler.36424714_0"
        /*0030*/ 	.string	"-arch sm_100 -m 64 "



//--------------------- .note.nv.cuinfo           --------------------------
	.section	.note.nv.cuinfo,"",@"SHT_NOTE"
	.sectionflags	@"SHF_NOTE_NV_CUINFO"
        /*0018*/ 	.short	0x0002
        /*001a*/ 	.short	0x0064
        /*001c*/ 	.short	0x0082
	.zero		2


//--------------------- .nv.info                  --------------------------
	.section	.nv.info,"",@"SHT_CUDA_INFO"
	.align	4


	//----- nvinfo : EIATTR_REGCOUNT
	.align		4
        /*0000*/ 	.byte	0x04, 0x2f
        /*0002*/ 	.short	(.L_1 - .L_0)
	.align		4
.L_0:
        /*0004*/ 	.word	index@(_Z13computeForcesPdS_S_S_iiiS_d)
        /*0008*/ 	.word	0x00000028


	//----- nvinfo : EIATTR_FRAME_SIZE
	.align		4
.L_1:
        /*000c*/ 	.byte	0x04, 0x11
        /*000e*/ 	.short	(.L_3 - .L_2)
	.align		4
.L_2:
        /*0010*/ 	.word	index@($_Z13computeForcesPdS_S_S_iiiS_d$__internal_accurate_pow)
        /*0014*/ 	.word	0x00000000


	//----- nvinfo : EIATTR_FRAME_SIZE
	.align		4
.L_3:
        /*0018*/ 	.byte	0x04, 0x11
        /*001a*/ 	.short	(.L_5 - .L_4)
	.align		4
.L_4:
        /*001c*/ 	.word	index@($__internal_3_$__cuda_sm20_dsqrt_rn_f64_mediumpath_v1)
        /*0020*/ 	.word	0x00000000


	//----- nvinfo : EIATTR_FRAME_SIZE
	.align		4
.L_5:
        /*0024*/ 	.byte	0x04, 0x11
        /*0026*/ 	.short	(.L_7 - .L_6)
	.align		4
.L_6:
        /*0028*/ 	.word	index@($__internal_2_$__cuda_sm20_div_rn_f64_full)
        /*002c*/ 	.word	0x00000000


	//----- nvinfo : EIATTR_FRAME_SIZE
	.align		4
.L_7:
        /*0030*/ 	.byte	0x04, 0x11
        /*0032*/ 	.short	(.L_9 - .L_8)
	.align		4
.L_8:
        /*0034*/ 	.word	index@($__internal_1_$__cuda_sm20_dblrcp_rn_slowpath_v3)
        /*0038*/ 	.word	0x00000000


	//----- nvinfo : EIATTR_FRAME_SIZE
	.align		4
.L_9:
        /*003c*/ 	.byte	0x04, 0x11
        /*003e*/ 	.short	(.L_11 - .L_10)
	.align		4
.L_10:
        /*0040*/ 	.word	index@(_Z13computeForcesPdS_S_S_iiiS_d)
        /*0044*/ 	.word	0x00000000


	//----- nvinfo : EIATTR_REGCOUNT
	.align		4
.L_11:
        /*0048*/ 	.byte	0x04, 0x2f
        /*004a*/ 	.short	(.L_13 - .L_12)
	.align		4
.L_12:
        /*004c*/ 	.word	index@(_Z22aggregateAccelerationsPdS_S_S_PKdi)
        /*0050*/ 	.word	0x00000020


	//----- nvinfo : EIATTR_FRAME_SIZE
	.align		4
.L_13:
        /*0054*/ 	.byte	0x04, 0x11
        /*0056*/ 	.short	(.L_15 - .L_14)
	.align		4
.L_14:
        /*0058*/ 	.word	index@($__internal_0_$__cuda_sm20_div_rn_f64_full)
        /*005c*/ 	.word	0x00000000


	//----- nvinfo : EIATTR_FRAME_SIZE
	.align		4
.L_15:
        /*0060*/ 	.byte	0x04, 0x11
        /*0062*/ 	.short	(.L_17 - .L_16)
	.align		4
.L_16:
        /*0064*/ 	.word	index@(_Z22aggregateAccelerationsPdS_S_S_PKdi)
        /*0068*/ 	.word	0x00000000


	//----- nvinfo : EIATTR_REGCOUNT
	.align		4
.L_17:
        /*006c*/ 	.byte	0x04, 0x2f
        /*006e*/ 	.short	(.L_19 - .L_18)
	.align		4
.L_18:
        /*0070*/ 	.word	index@(_Z18integratePositionsiPdS_S_S_S_S_S_S_idS_i)
        /*0074*/ 	.word	0x0000001a


	//----- nvinfo : EIATTR_FRAME_SIZE
	.align		4
.L_19:
        /*0078*/ 	.byte	0x04, 0x11
        /*007a*/ 	.short	(.L_21 - .L_20)
	.align		4
.L_20:
        /*007c*/ 	.word	index@(_Z18integratePositionsiPdS_S_S_S_S_S_S_idS_i)
        /*0080*/ 	.word	0x00000000


	//----- nvinfo : EIATTR_REGCOUNT
	.align		4
.L_21:
        /*0084*/ 	.byte	0x04, 0x2f
        /*0086*/ 	.short	(.L_23 - .L_22)
	.align		4
.L_22:
        /*0088*/ 	.word	index@(_Z19integrateVelocitiesPdS_S_S_S_S_id)
        /*008c*/ 	.word	0x00000014


	//----- nvinfo : EIATTR_FRAME_SIZE
	.align		4
.L_23:
        /*0090*/ 	.byte	0x04, 0x11
        /*0092*/ 	.short	(.L_25 - .L_24)
	.align		4
.L_24:
        /*0094*/ 	.word	index@(_Z19integrateVelocitiesPdS_S_S_S_S_id)
        /*0098*/ 	.word	0x00000000


	//----- nvinfo : EIATTR_MIN_STACK_SIZE
	.align		4
.L_25:
        /*009c*/ 	.byte	0x04, 0x12
        /*009e*/ 	.short	(.L_27 - .L_26)
	.align		4
.L_26:
        /*00a0*/ 	.word	index@(_Z19integrateVelocitiesPdS_S_S_S_S_id)
        /*00a4*/ 	.word	0x00000000


	//----- nvinfo : EIATTR_MIN_STACK_SIZE
	.align		4
.L_27:
        /*00a8*/ 	.byte	0x04, 0x12
        /*00aa*/ 	.short	(.L_29 - .L_28)
	.align		4
.L_28:
        /*00ac*/ 	.word	index@(_Z18integratePositionsiPdS_S_S_S_S_S_S_idS_i)
        /*00b0*/ 	.word	0x00000000


	//----- nvinfo : EIATTR_MIN_STACK_SIZE
	.align		4
.L_29:
        /*00b4*/ 	.byte	0x04, 0x12
        /*00b6*/ 	.short	(.L_31 - .L_30)
	.align		4
.L_30:
        /*00b8*/ 	.word	index@(_Z22aggregateAccelerationsPdS_S_S_PKdi)
        /*00bc*/ 	.word	0x00000000


	//----- nvinfo : EIATTR_MIN_STACK_SIZE
	.align		4
.L_31:
        /*00c0*/ 	.byte	0x04, 0x12
        /*00c2*/ 	.short	(.L_33 - .L_32)
	.align		4
.L_32:
        /*00c4*/ 	.word	index@(_Z13computeForcesPdS_S_S_iiiS_d)
        /*00c8*/ 	.word	0x00000000
.L_33:


//--------------------- .nv.compat                --------------------------
	.section	.nv.compat,"",@"SHT_CUDA_COMPAT_INFO"
	.align	4
        /*0000*/ 	.byte	0x02, 0x09, 0x00, 0x00, 0x02, 0x02, 0x01, 0x00, 0x02, 0x05, 0x05, 0x00, 0x03, 0x07, 0x01, 0x01
        /*0010*/ 	.byte	0x02, 0x03, 0x00, 0x00, 0x02, 0x06, 0x01, 0x00, 0x04, 0x0b, 0x08, 0x00, 0x01, 0x00, 0x00, 0x00
        /*0020*/ 	.byte	0x00, 0x00, 0x00, 0x00


//--------------------- .nv.info._Z19integrateVelocitiesPdS_S_S_S_S_id --------------------------
	.section	.nv.info._Z19integrateVelocitiesPdS_S_S_S_S_id,"",@"SHT_CUDA_INFO"
	.sectionflags	@""
	.align	4


	//----- nvinfo : EIATTR_CUDA_API_VERSION
	.align		4
        /*0000*/ 	.byte	0x04, 0x37
        /*0002*/ 	.short	(.L_35 - .L_34)
.L_34:
        /*0004*/ 	.word	0x00000082


	//----- nvinfo : EIATTR_KPARAM_INFO
	.align		4
.L_35:
        /*0008*/ 	.byte	0x04, 0x17
        /*000a*/ 	.short	(.L_37 - .L_36)
.L_36:
        /*000c*/ 	.word	0x00000000
        /*0010*/ 	.short	0x0007
        /*0012*/ 	.short	0x0038
        /*0014*/ 	.byte	0x00, 0xf0, 0x21, 0x00


	//----- nvinfo : EIATTR_KPARAM_INFO
	.align		4
.L_37:
        /*0018*/ 	.byte	0x04, 0x17
        /*001a*/ 	.short	(.L_39 - .L_38)
.L_38:
        /*001c*/ 	.word	0x00000000
        /*0020*/ 	.short	0x0006
        /*0022*/ 	.short	0x0030
        /*0024*/ 	.byte	0x00, 0xf0, 0x11, 0x00


	//----- nvinfo : EIATTR_KPARAM_INFO
	.align		4
.L_39:
        /*0028*/ 	.byte	0x04, 0x17
        /*002a*/ 	.short	(.L_41 - .L_40)
.L_40:
        /*002c*/ 	.word	0x00000000
        /*0030*/ 	.short	0x0005
        /*0032*/ 	.short	0x0028
        /*0034*/ 	.byte	0x00, 0xf5, 0x21, 0x00


	//----- nvinfo : EIATTR_KPARAM_INFO
	.align		4
.L_41:
        /*0038*/ 	.byte	0x04, 0x17
        /*003a*/ 	.short	(.L_43 - .L_42)
.L_42:
        /*003c*/ 	.word	0x00000000
        /*0040*/ 	.short	0x0004
        /*0042*/ 	.short	0x0020
        /*0044*/ 	.byte	0x00, 0xf5, 0x21, 0x00


	//----- nvinfo : EIATTR_KPARAM_INFO
	.align		4
.L_43:
        /*0048*/ 	.byte	0x04, 0x17
        /*004a*/ 	.short	(.L_45 - .L_44)
.L_44:
        /*004c*/ 	.word	0x00000000
        /*0050*/ 	.short	0x0003
        /*0052*/ 	.short	0x0018
        /*0054*/ 	.byte	0x00, 0xf5, 0x21, 0x00


	//----- nvinfo : EIATTR_KPARAM_INFO
	.align		4
.L_45:
        /*0058*/ 	.byte	0x04, 0x17
        /*005a*/ 	.short	(.L_47 - .L_46)
.L_46:
        /*005c*/ 	.word	0x00000000
        /*0060*/ 	.short	0x0002
        /*0062*/ 	.short	0x0010
        /*0064*/ 	.byte	0x00, 0xf5, 0x21, 0x00


	//----- nvinfo : EIATTR_KPARAM_INFO
	.align		4
.L_47:
        /*0068*/ 	.byte	0x04, 0x17
        /*006a*/ 	.short	(.L_49 - .L_48)
.L_48:
        /*006c*/ 	.word	0x00000000
        /*0070*/ 	.short	0x0001
        /*0072*/ 	.short	0x0008
        /*0074*/ 	.byte	0x00, 0xf5, 0x21, 0x00


	//----- nvinfo : EIATTR_KPARAM_INFO
	.align		4
.L_49:
        /*0078*/ 	.byte	0x04, 0x17
        /*007a*/ 	.short	(.L_51 - .L_50)
.L_50:
        /*007c*/ 	.word	0x00000000
        /*0080*/ 	.short	0x0000
        /*0082*/ 	.short	0x0000
        /*0084*/ 	.byte	0x00, 0xf5, 0x21, 0x00


	//----- nvinfo : EIATTR_SPARSE_MMA_MASK
	.align		4
.L_51:
        /*0088*/ 	.byte	0x03, 0x50
        /*008a*/ 	.short	0x0000


	//----- nvinfo : EIATTR_MAXREG_COUNT
	.align		4
        /*008c*/ 	.byte	0x03, 0x1b
        /*008e*/ 	.short	0x00ff


	//----- nvinfo : EIATTR_MERCURY_ISA_VERSION
	.align		4
        /*0090*/ 	.byte	0x03, 0x5f
        /*0092*/ 	.short	0x0101


	//----- nvinfo : EIATTR_VRC_CTA_INIT_COUNT
	.align		4
        /*0094*/ 	.byte	0x02, 0x4a
	.zero		1
	.zero		1


	//----- nvinfo : EIATTR_EXIT_INSTR_OFFSETS
	.align		4
        /*0098*/ 	.byte	0x04, 0x1c
        /*009a*/ 	.short	(.L_53 - .L_52)


	//   ....[0]....
.L_52:
        /*009c*/ 	.word	0x00000070


	//   ....[1]....
        /*00a0*/ 	.word	0x00000270


	//----- nvinfo : EIATTR_CBANK_PARAM_SIZE
	.align		4
.L_53:
        /*00a4*/ 	.byte	0x03, 0x19
        /*00a6*/ 	.short	0x0040


	//----- nvinfo : EIATTR_PARAM_CBANK
	.align		4
        /*00a8*/ 	.byte	0x04, 0x0a
        /*00aa*/ 	.short	(.L_55 - .L_54)
	.align		4
.L_54:
        /*00ac*/ 	.word	index@(.nv.constant0._Z19integrateVelocitiesPdS_S_S_S_S_id)
        /*00b0*/ 	.short	0x0380
        /*00b2*/ 	.short	0x0040


	//----- nvinfo : EIATTR_SW_WAR
	.align		4
.L_55:
        /*00b4*/ 	.byte	0x04, 0x36
        /*00b6*/ 	.short	(.L_57 - .L_56)
.L_56:
        /*00b8*/ 	.word	0x00000008
.L_57:


//--------------------- .nv.info._Z18integratePositionsiPdS_S_S_S_S_S_S_idS_i --------------------------
	.section	.nv.info._Z18integratePositionsiPdS_S_S_S_S_S_S_idS_i,"",@"SHT_CUDA_INFO"
	.sectionflags	@""
	.align	4


	//----- nvinfo : EIATTR_CUDA_API_VERSION
	.align		4
        /*0000*/ 	.byte	0x04, 0x37
        /*0002*/ 	.short	(.L_59 - .L_58)
.L_58:
        /*0004*/ 	.word	0x00000082


	//----- nvinfo : EIATTR_KPARAM_INFO
	.align		4
.L_59:
        /*0008*/ 	.byte	0x04, 0x17
        /*000a*/ 	.short	(.L_61 - .L_60)
.L_60:
        /*000c*/ 	.word	0x00000000
        /*0010*/ 	.short	0x000c
        /*0012*/ 	.short	0x0060
        /*0014*/ 	.byte	0x00, 0xf0, 0x11, 0x00


	//----- nvinfo : EIATTR_KPARAM_INFO
	.align		4
.L_61:
        /*0018*/ 	.byte	0x04, 0x17
        /*001a*/ 	.short	(.L_63 - .L_62)
.L_62:
        /*001c*/ 	.word	0x00000000
        /*0020*/ 	.short	0x000b
        /*0022*/ 	.short	0x0058
        /*0024*/ 	.byte	0x00, 0xf5, 0x21, 0x00


	//----- nvinfo : EIATTR_KPARAM_INFO
	.align		4
.L_63:
        /*0028*/ 	.byte	0x04, 0x17
        /*002a*/ 	.short	(.L_65 - .L_64)
.L_64:
        /*002c*/ 	.word	0x00000000
        /*0030*/ 	.short	0x000a
        /*0032*/ 	.short	0x0050
        /*0034*/ 	.byte	0x00, 0xf0, 0x21, 0x00


	//----- nvinfo : EIATTR_KPARAM_INFO
	.align		4
.L_65:
        /*0038*/ 	.byte	0x04, 0x17
        /*003a*/ 	.short	(.L_67 - .L_66)
.L_66:
        /*003c*/ 	.word	0x00000000
        /*0040*/ 	.short	0x0009
        /*0042*/ 	.short	0x0048
        /*0044*/ 	.byte	0x00, 0xf0, 0x11, 0x00


	//----- nvinfo : EIATTR_KPARAM_INFO
	.align		4
.L_67:
        /*0048*/ 	.byte	0x04, 0x17
        /*004a*/ 	.short	(.L_69 - .L_68)
.L_68:
        /*004c*/ 	.word	0x00000000
        /*0050*/ 	.short	0x0008
        /*0052*/ 	.short	0x0040
        /*0054*/ 	.byte	0x00, 0xf5, 0x21, 0x00


	//----- nvinfo : EIATTR_KPARAM_INFO
	.align		4
.L_69:
        /*0058*/ 	.byte	0x04, 0x17
        /*005a*/ 	.short	(.L_71 - .L_70)
.L_70:
        /*005c*/ 	.word	0x00000000
        /*0060*/ 	.short	0x0007
        /*0062*/ 	.short	0x0038
        /*0064*/ 	.byte	0x00, 0xf5, 0x21, 0x00


	//----- nvinfo : EIATTR_KPARAM_INFO
	.align		4
.L_71:
        /*0068*/ 	.byte	0x04, 0x17
        /*006a*/ 	.short	(.L_73 - .L_72)
.L_72:
        /*006c*/ 	.word	0x00000000
        /*0070*/ 	.short	0x0006
        /*0072*/ 	.short	0x0030
        /*0074*/ 	.byte	0x00, 0xf5, 0x21, 0x00


	//----- nvinfo : EIATTR_KPARAM_INFO
	.align		4
.L_73:
        /*0078*/ 	.byte	0x04, 0x17
        /*007a*/ 	.short	(.L_75 - .L_74)
.L_74:
        /*007c*/ 	.word	0x00000000
        /*0080*/ 	.short	0x0005
        /*0082*/ 	.short	0x0028
        /*0084*/ 	.byte	0x00, 0xf5, 0x21, 0x00


	//----- nvinfo : EIATTR_KPARAM_INFO
	.align		4
.L_75:
        /*0088*/ 	.byte	0x04, 0x17
        /*008a*/ 	.short	(.L_77 - .L_76)
.L_76:
        /*008c*/ 	.word	0x00000000
        /*0090*/ 	.short	0x0004
        /*0092*/ 	.short	0x0020
        /*0094*/ 	.byte	0x00, 0xf5, 0x21, 0x00


	//----- nvinfo : EIATTR_KPARAM_INFO
	.align		4
.L_77:
        /*0098*/ 	.byte	0x04, 0x17
        /*009a*/ 	.short	(.L_79 - .L_78)
.L_78:
        /*009c*/ 	.word	0x00000000
        /*00a0*/ 	.short	0x0003
        /*00a2*/ 	.short	0x0018
        /*00a4*/ 	.byte	0x00, 0xf5, 0x21, 0x00


	//----- nvinfo : EIATTR_KPARAM_INFO
	.align		4
.L_79:
        /*00a8*/ 	.byte	0x04, 0x17
        /*00aa*/ 	.short	(.L_81 - .L_80)
.L_80:
        /*00ac*/ 	.word	0x00000000
        /*00b0*/ 	.short	0x0002
        /*00b2*/ 	.short	0x0010
        /*00b4*/ 	.byte	0x00, 0xf5, 0x21, 0x00


	//----- nvinfo : EIATTR_KPARAM_INFO
	.align		4
.L_81:
        /*00b8*/ 	.byte	0x04, 0x17
        /*00ba*/ 	.short	(.L_83 - .L_82)
.L_82:
        /*00bc*/ 	.word	0x00000000
        /*00c0*/ 	.short	0x0001
        /*00c2*/ 	.short	0x0008
        /*00c4*/ 	.byte	0x00, 0xf5, 0x21, 0x00


	//----- nvinfo : EIATTR_KPARAM_INFO
	.align		4
.L_83:
        /*00c8*/ 	.byte	0x04, 0x17
        /*00ca*/ 	.short	(.L_85 - .L_84)
.L_84:
        /*00cc*/ 	.word	0x00000000
        /*00d0*/ 	.short	0x0000
        /*00d2*/ 	.short	0x0000
        /*00d4*/ 	.byte	0x00, 0xf0, 0x11, 0x00


	//----- nvinfo : EIATTR_SPARSE_MMA_MASK
	.align		4
.L_85:
        /*00d8*/ 	.byte	0x03, 0x50
        /*00da*/ 	.short	0x0000


	//----- nvinfo : EIATTR_MAXREG_COUNT
	.align		4
        /*00dc*/ 	.byte	0x03, 0x1b
        /*00de*/ 	.short	0x00ff


	//----- nvinfo : EIATTR_MERCURY_ISA_VERSION
	.align		4
        /*00e0*/ 	.byte	0x03, 0x5f
        /*00e2*/ 	.short	0x0101


	//----- nvinfo : EIATTR_VRC_CTA_INIT_COUNT
	.align		4
        /*00e4*/ 	.byte	0x02, 0x4a
	.zero		1
	.zero		1


	//----- nvinfo : EIATTR_EXIT_INSTR_OFFSETS
	.align		4
        /*00e8*/ 	.byte	0x04, 0x1c
        /*00ea*/ 	.short	(.L_87 - .L_86)


	//   ....[0]....
.L_86:
        /*00ec*/ 	.word	0x00000070


	//   ....[1]....
        /*00f0*/ 	.word	0x00000550


	//   ....[2]....
        /*00f4*/ 	.word	0x000005a0


	//----- nvinfo : EIATTR_CRS_STACK_SIZE
	.align		4
.L_87:
        /*00f8*/ 	.byte	0x04, 0x1e
        /*00fa*/ 	.short	(.L_89 - .L_88)
.L_88:
        /*00fc*/ 	.word	0x00000000


	//----- nvinfo : EIATTR_CBANK_PARAM_SIZE
	.align		4
.L_89:
        /*0100*/ 	.byte	0x03, 0x19
        /*0102*/ 	.short	0x0064


	//----- nvinfo : EIATTR_PARAM_CBANK
	.align		4
        /*0104*/ 	.byte	0x04, 0x0a
        /*0106*/ 	.short	(.L_91 - .L_90)
	.align		4
.L_90:
        /*0108*/ 	.word	index@(.nv.constant0._Z18integratePositionsiPdS_S_S_S_S_S_S_idS_i)
        /*010c*/ 	.short	0x0380
        /*010e*/ 	.short	0x0064


	//----- nvinfo : EIATTR_SW_WAR
	.align		4
.L_91:
        /*0110*/ 	.byte	0x04, 0x36
        /*0112*/ 	.short	(.L_93 - .L_92)
.L_92:
        /*0114*/ 	.word	0x00000008
.L_93:


//--------------------- .nv.info._Z22aggregateAccelerationsPdS_S_S_PKdi --------------------------
	.section	.nv.info._Z22aggregateAccelerationsPdS_S_S_PKdi,"",@"SHT_CUDA_INFO"
	.sectionflags	@""
	.align	4


	//----- nvinfo : EIATTR_CUDA_API_VERSION
	.align		4
        /*0000*/ 	.byte	0x04, 0x37
        /*0002*/ 	.short	(.L_95 - .L_94)
.L_94:
        /*0004*/ 	.word	0x00000082


	//----- nvinfo : EIATTR_KPARAM_INFO
	.align		4
.L_95:
        /*0008*/ 	.byte	0x04, 0x17
        /*000a*/ 	.short	(.L_97 - .L_96)
.L_96:
        /*000c*/ 	.word	0x00000000
        /*0010*/ 	.short	0x0005
        /*0012*/ 	.short	0x0028
        /*0014*/ 	.byte	0x00, 0xf0, 0x11, 0x00


	//----- nvinfo : EIATTR_KPARAM_INFO
	.align		4
.L_97:
        /*0018*/ 	.byte	0x04, 0x17
        /*001a*/ 	.short	(.L_99 - .L_98)
.L_98:
        /*001c*/ 	.word	0x00000000
        /*0020*/ 	.short	0x0004
        /*0022*/ 	.short	0x0020
        /*0024*/ 	.byte	0x00, 0xf5, 0x21, 0x00


	//----- nvinfo : EIATTR_KPARAM_INFO
	.align		4
.L_99:
        /*0028*/ 	.byte	0x04, 0x17
        /*002a*/ 	.short	(.L_101 - .L_100)
.L_100:
        /*002c*/ 	.word	0x00000000
        /*0030*/ 	.short	0x0003
        /*0032*/ 	.short	0x0018
        /*0034*/ 	.byte	0x00, 0xf5, 0x21, 0x00


	//----- nvinfo : EIATTR_KPARAM_INFO
	.align		4
.L_101:
        /*0038*/ 	.byte	0x04, 0x17
        /*003a*/ 	.short	(.L_103 - .L_102)
.L_102:
        /*003c*/ 	.word	0x00000000
        /*0040*/ 	.short	0x0002
        /*0042*/ 	.short	0x0010
        /*0044*/ 	.byte	0x00, 0xf5, 0x21, 0x00


	//----- nvinfo : EIATTR_KPARAM_INFO
	.align		4
.L_103:
        /*0048*/ 	.byte	0x04, 0x17
        /*004a*/ 	.short	(.L_105 - .L_104)
.L_104:
        /*004c*/ 	.word	0x00000000
        /*0050*/ 	.short	0x0001
        /*0052*/ 	.short	0x0008
        /*0054*/ 	.byte	0x00, 0xf5, 0x21, 0x00


	//----- nvinfo : EIATTR_KPARAM_INFO
	.align		4
.L_105:
        /*0058*/ 	.byte	0x04, 0x17
        /*005a*/ 	.short	(.L_107 - .L_106)
.L_106:
        /*005c*/ 	.word	0x00000000
        /*0060*/ 	.short	0x0000
        /*0062*/ 	.short	0x0000
        /*0064*/ 	.byte	0x00, 0xf5, 0x21, 0x00


	//----- nvinfo : EIATTR_SPARSE_MMA_MASK
	.align		4
.L_107:
        /*0068*/ 	.byte	0x03, 0x50
        /*006a*/ 	.short	0x0000


	//----- nvinfo : EIATTR_MAXREG_COUNT
	.align		4
        /*006c*/ 	.byte	0x03, 0x1b
        /*006e*/ 	.short	0x00ff


	//----- nvinfo : EIATTR_MERCURY_ISA_VERSION
	.align		4
        /*0070*/ 	.byte	0x03, 0x5f
        /*0072*/ 	.short	0x0101


	//----- nvinfo : EIATTR_VRC_CTA_INIT_COUNT
	.align		4
        /*0074*/ 	.byte	0x02, 0x4a
	.zero		1
	.zero		1


	//----- nvinfo : EIATTR_EXIT_INSTR_OFFSETS
	.align		4
        /*0078*/ 	.byte	0x04, 0x1c
        /*007a*/ 	.short	(.L_109 - .L_108)


	//   ....[0]....
.L_108:
        /*007c*/ 	.word	0x00000070


	//   ....[1]....
        /*0080*/ 	.word	0x00000f00


	//   ....[2]....
        /*0084*/ 	.word	0x00000f70


	//----- nvinfo : EIATTR_CRS_STACK_SIZE
	.align		4
.L_109:
        /*0088*/ 	.byte	0x04, 0x1e
        /*008a*/ 	.short	(.L_111 - .L_110)
.L_110:
        /*008c*/ 	.word	0x00000000


	//----- nvinfo : EIATTR_CBANK_PARAM_SIZE
	.align		4
.L_111:
        /*0090*/ 	.byte	0x03, 0x19
        /*0092*/ 	.short	0x002c


	//----- nvinfo : EIATTR_PARAM_CBANK
	.align		4
        /*0094*/ 	.byte	0x04, 0x0a
        /*0096*/ 	.short	(.L_113 - .L_112)
	.align		4
.L_112:
        /*0098*/ 	.word	index@(.nv.constant0._Z22aggregateAccelerationsPdS_S_S_PKdi)
        /*009c*/ 	.short	0x0380
        /*009e*/ 	.short	0x002c


	//----- nvinfo : EIATTR_SW_WAR
	.align		4
.L_113:
        /*00a0*/ 	.byte	0x04, 0x36
        /*00a2*/ 	.short	(.L_115 - .L_114)
.L_114:
        /*00a4*/ 	.word	0x00000008
.L_115:


//--------------------- .nv.info._Z13computeForcesPdS_S_S_iiiS_d --------------------------
	.section	.nv.info._Z13computeForcesPdS_S_S_iiiS_d,"",@"SHT_CUDA_INFO"
	.sectionflags	@""
	.align	4


	//----- nvinfo : EIATTR_CUDA_API_VERSION
	.align		4
        /*0000*/ 	.byte	0x04, 0x37
        /*0002*/ 	.short	(.L_117 - .L_116)
.L_116:
        /*0004*/ 	.word	0x00000082


	//----- nvinfo : EIATTR_KPARAM_INFO
	.align		4
.L_117:
        /*0008*/ 	.byte	0x04, 0x17
        /*000a*/ 	.short	(.L_119 - .L_118)
.L_118:
        /*000c*/ 	.word	0x00000000
        /*0010*/ 	.short	0x0008
        /*0012*/ 	.short	0x0038
        /*0014*/ 	.byte	0x00, 0xf0, 0x21, 0x00


	//----- nvinfo : EIATTR_KPARAM_INFO
	.align		4
.L_119:
        /*0018*/ 	.byte	0x04, 0x17
        /*001a*/ 	.short	(.L_121 - .L_120)
.L_120:
        /*001c*/ 	.word	0x00000000
        /*0020*/ 	.short	0x0007
        /*0022*/ 	.short	0x0030
        /*0024*/ 	.byte	0x00, 0xf5, 0x21, 0x00


	//----- nvinfo : EIATTR_KPARAM_INFO
	.align		4
.L_121:
        /*0028*/ 	.byte	0x04, 0x17
        /*002a*/ 	.short	(.L_123 - .L_122)
.L_122:
        /*002c*/ 	.word	0x00000000
        /*0030*/ 	.short	0x0006
        /*0032*/ 	.short	0x0028
        /*0034*/ 	.byte	0x00, 0xf0, 0x11, 0x00


	//----- nvinfo : EIATTR_KPARAM_INFO
	.align		4
.L_123:
        /*0038*/ 	.byte	0x04, 0x17
        /*003a*/ 	.short	(.L_125 - .L_124)
.L_124:
        /*003c*/ 	.word	0x00000000
        /*0040*/ 	.short	0x0005
        /*0042*/ 	.short	0x0024
        /*0044*/ 	.byte	0x00, 0xf0, 0x11, 0x00


	//----- nvinfo : EIATTR_KPARAM_INFO
	.align		4
.L_125:
        /*0048*/ 	.byte	0x04, 0x17
        /*004a*/ 	.short	(.L_127 - .L_126)
.L_126:
        /*004c*/ 	.word	0x00000000
        /*0050*/ 	.short	0x0004
        /*0052*/ 	.short	0x0020
        /*0054*/ 	.byte	0x00, 0xf0, 0x11, 0x00


	//----- nvinfo : EIATTR_KPARAM_INFO
	.align		4
.L_127:
        /*0058*/ 	.byte	0x04, 0x17
        /*005a*/ 	.short	(.L_129 - .L_128)
.L_128:
        /*005c*/ 	.word	0x00000000
        /*0060*/ 	.short	0x0003
        /*0062*/ 	.short	0x0018
        /*0064*/ 	.byte	0x00, 0xf5, 0x21, 0x00


	//----- nvinfo : EIATTR_KPARAM_INFO
	.align		4
.L_129:
        /*0068*/ 	.byte	0x04, 0x17
        /*006a*/ 	.short	(.L_131 - .L_130)
.L_130:
        /*006c*/ 	.word	0x00000000
        /*0070*/ 	.short	0x0002
        /*0072*/ 	.short	0x0010
        /*0074*/ 	.byte	0x00, 0xf5, 0x21, 0x00


	//----- nvinfo : EIATTR_KPARAM_INFO
	.align		4
.L_131:
        /*0078*/ 	.byte	0x04, 0x17
        /*007a*/ 	.short	(.L_133 - .L_132)
.L_132:
        /*007c*/ 	.word	0x00000000
        /*0080*/ 	.short	0x0001
        /*0082*/ 	.short	0x0008
        /*0084*/ 	.byte	0x00, 0xf5, 0x21, 0x00


	//----- nvinfo : EIATTR_KPARAM_INFO
	.align		4
.L_133:
        /*0088*/ 	.byte	0x04, 0x17
        /*008a*/ 	.short	(.L_135 - .L_134)
.L_134:
        /*008c*/ 	.word	0x00000000
        /*0090*/ 	.short	0x0000
        /*0092*/ 	.short	0x0000
        /*0094*/ 	.byte	0x00, 0xf5, 0x21, 0x00


	//----- nvinfo : EIATTR_SPARSE_MMA_MASK
	.align		4
.L_135:
        /*0098*/ 	.byte	0x03, 0x50
        /*009a*/ 	.short	0x0000


	//----- nvinfo : EIATTR_MAXREG_COUNT
	.align		4
        /*009c*/ 	.byte	0x03, 0x1b
        /*009e*/ 	.short	0x00ff


	//----- nvinfo : EIATTR_MERCURY_ISA_VERSION
	.align		4
        /*00a0*/ 	.byte	0x03, 0x5f
        /*00a2*/ 	.short	0x0101


	//----- nvinfo : EIATTR_VRC_CTA_INIT_COUNT
	.align		4
        /*00a4*/ 	.byte	0x02, 0x4a
	.zero		1
	.zero		1


	//----- nvinfo : EIATTR_EXIT_INSTR_OFFSETS
	.align		4
        /*00a8*/ 	.byte	0x04, 0x1c
        /*00aa*/ 	.short	(.L_137 - .L_136)


	//   ....[0]....
.L_136:
        /*00ac*/ 	.word	0x000000c0


	//   ....[1]....
        /*00b0*/ 	.word	0x00000390


	//   ....[2]....
        /*00b4*/ 	.word	0x00001090


	//----- nvinfo : EIATTR_CRS_STACK_SIZE
	.align		4
.L_137:
        /*00b8*/ 	.byte	0x04, 0x1e
        /*00ba*/ 	.short	(.L_139 - .L_138)
.L_138:
        /*00bc*/ 	.word	0x00000000


	//----- nvinfo : EIATTR_CBANK_PARAM_SIZE
	.align		4
.L_139:
        /*00c0*/ 	.byte	0x03, 0x19
        /*00c2*/ 	.short	0x0040


	//----- nvinfo : EIATTR_PARAM_CBANK
	.align		4
        /*00c4*/ 	.byte	0x04, 0x0a
        /*00c6*/ 	.short	(.L_141 - .L_140)
	.align		4
.L_140:
        /*00c8*/ 	.word	index@(.nv.constant0._Z13computeForcesPdS_S_S_iiiS_d)
        /*00cc*/ 	.short	0x0380
        /*00ce*/ 	.short	0x0040


	//----- nvinfo : EIATTR_SW_WAR
	.align		4
.L_141:
        /*00d0*/ 	.byte	0x04, 0x36
        /*00d2*/ 	.short	(.L_143 - .L_142)
.L_142:
        /*00d4*/ 	.word	0x00000008
.L_143:


//--------------------- .nv.callgraph             --------------------------
	.section	.nv.callgraph,"",@"SHT_CUDA_CALLGRAPH"
	.align	4
	.sectionentsize	8
	.align		4
        /*0000*/ 	.word	0x00000000
	.align		4
        /*0004*/ 	.word	0xffffffff
	.align		4
        /*0008*/ 	.word	0x00000000
	.align		4
        /*000c*/ 	.word	0xfffffffe
	.align		4
        /*0010*/ 	.word	0x00000000
	.align		4
        /*0014*/ 	.word	0xfffffffd
	.align		4
        /*0018*/ 	.word	0x00000000
	.align		4
        /*001c*/ 	.word	0xfffffffc


//--------------------- .text._Z19integrateVelocitiesPdS_S_S_S_S_id --------------------------
	.section	.text._Z19integrateVelocitiesPdS_S_S_S_S_id,"ax",@progbits
	.align	128
        .global         _Z19integrateVelocitiesPdS_S_S_S_S_id
        .type           _Z19integrateVelocitiesPdS_S_S_S_S_id,@function
        .size           _Z19integrateVelocitiesPdS_S_S_S_S_id,(.L_x_65 - _Z19integrateVelocitiesPdS_S_S_S_S_id)
        .other          _Z19integrateVelocitiesPdS_S_S_S_S_id,@"STO_CUDA_ENTRY STV_DEFAULT"
_Z19integrateVelocitiesPdS_S_S_S_S_id:
.text._Z19integrateVelocitiesPdS_S_S_S_S_id:
[----:B------:R-:W-:Y:S01]  /*0000*/  LDC R1, c[0x0][0x37c] ;  /* 0x0000df00ff017b82 */ /* 0x000fe20000000800 */
[----:B------:R-:W0:Y:S07]  /*0010*/  S2R R3, SR_TID.X ;  /* 0x0000000000037919 */ /* 0x000e2e0000002100 */
[----:B------:R-:W0:Y:S01]  /*0020*/  S2UR UR4, SR_CTAID.X ;  /* 0x00000000000479c3 */ /* 0x000e220000002500 */
[----:B------:R-:W1:Y:S07]  /*0030*/  LDCU UR5, c[0x0][0x3b0] ;  /* 0x00007600ff0577ac */ /* 0x000e6e0008000800 */
[----:B------:R-:W0:Y:S02]  /*0040*/  LDC R0, c[0x0][0x360] ;  /* 0x0000d800ff007b82 */ /* 0x000e240000000800 */
[----:B0-----:R-:W-:-:S05]  /*0050*/  IMAD R0, R0, UR4, R3 ;  /* 0x0000000400007c24 */ /* 0x001fca000f8e0203 */
[----:B-1----:R-:W-:-:S13]  /*0060*/  ISETP.GE.AND P0, PT, R0, UR5, PT ;  /* 0x0000000500007c0c */ /* 0x002fda000bf06270 */
[----:B------:R-:W-:Y:S05]  /*0070*/  @P0 EXIT ;  /* 0x000000000000094d */ /* 0x000fea0003800000 */
[----:B------:R-:W0:Y:S01]  /*0080*/  LDC.64 R4, c[0x0][0x3a0] ;  /* 0x0000e800ff047b82 */ /* 0x000e220000000a00 */
[----:B------:R-:W1:Y:S01]  /*0090*/  LDCU.64 UR4, c[0x0][0x358] ;  /* 0x00006b00ff0477ac */ /* 0x000e620008000a00 */
[----:B------:R-:W2:Y:S06]  /*00a0*/  LDCU.64 UR6, c[0x0][0x3b8] ;  /* 0x00007700ff0677ac */ /* 0x000eac0008000a00 */
[----:B------:R-:W3:Y:S08]  /*00b0*/  LDC.64 R2, c[0x0][0x390] ;  /* 0x0000e400ff027b82 */ /* 0x000ef00000000a00 */
[----:B------:R-:W4:Y:S01]  /*00c0*/  LDC.64 R6, c[0x0][0x380] ;  /* 0x0000e000ff067b82 */ /* 0x000f220000000a00 */
[----:B0-----:R-:W-:-:S07]  /*00d0*/  IMAD.WIDE R4, R0, 0x8, R4 ;  /* 0x0000000800047825 */ /* 0x001fce00078e0204 */
[----:B------:R-:W0:Y:S01]  /*00e0*/  LDC.64 R14, c[0x0][0x3a8] ;  /* 0x0000ea00ff0e7b82 */ /* 0x000e220000000a00 */
[----:B-1----:R-:W5:Y:S01]  /*00f0*/  LDG.E.64 R10, desc[UR4][R4.64] ;  /* 0x00000004040a7981 */ /* 0x002f62000c1e1b00 */
[----:B---3--:R-:W-:-:S05]  /*0100*/  IMAD.WIDE R2, R0, 0x8, R2 ;  /* 0x0000000800027825 */ /* 0x008fca00078e0202 */
[----:B------:R-:W5:Y:S01]  /*0110*/  LDG.E.64 R12, desc[UR4][R2.64] ;  /* 0x00000004020c7981 */ /* 0x000f62000c1e1b00 */
[----:B----4-:R-:W-:-:S05]  /*0120*/  IMAD.WIDE R6, R0, 0x8, R6 ;  /* 0x0000000800067825 */ /* 0x010fca00078e0206 */
[----:B------:R-:W2:Y:S01]  /*0130*/  LDG.E.64 R8, desc[UR4][R6.64] ;  /* 0x0000000406087981 */ /* 0x000ea2000c1e1b00 */
[----:B0-----:R-:W-:Y:S01]  /*0140*/  IMAD.WIDE R14, R0, 0x8, R14 ;  /* 0x00000008000e7825 */ /* 0x001fe200078e020e */
[----:B-----5:R-:W-:Y:S01]  /*0150*/  DADD R10, R10, R12 ;  /* 0x000000000a0a7229 */ /* 0x020fe2000000000c */
[----:B------:R-:W0:Y:S07]  /*0160*/  LDC.64 R12, c[0x0][0x388] ;  /* 0x0000e200ff0c7b82 */ /* 0x000e2e0000000a00 */
[----:B------:R-:W-:-:S08]  /*0170*/  DMUL R10, R10, 0.5 ;  /* 0x3fe000000a0a7828 */ /* 0x000fd00000000000 */
[----:B--2---:R-:W-:-:S07]  /*0180*/  DFMA R8, R10, UR6, R8 ;  /* 0x000000060a087c2b */ /* 0x004fce0008000008 */
[----:B------:R1:W-:Y:S04]  /*0190*/  STG.E.64 desc[UR4][R6.64], R8 ;  /* 0x0000000806007986 */ /* 0x0003e8000c101b04 */
[----:B------:R-:W2:Y:S01]  /*01a0*/  LDG.E.64 R16, desc[UR4][R14.64] ;  /* 0x000000040e107981 */ /* 0x000ea2000c1e1b00 */
[----:B0-----:R-:W-:-:S05]  /*01b0*/  IMAD.WIDE R10, R0, 0x8, R12 ;  /* 0x00000008000a7825 */ /* 0x001fca00078e020c */
[----:B------:R-:W3:Y:S01]  /*01c0*/  LDG.E.64 R12, desc[UR4][R10.64] ;  /* 0x000000040a0c7981 */ /* 0x000ee2000c1e1b00 */
[----:B-1----:R-:W0:Y:S01]  /*01d0*/  LDC.64 R6, c[0x0][0x398] ;  /* 0x0000e600ff067b82 */ /* 0x002e220000000a00 */
[----:B--2---:R-:W-:-:S08]  /*01e0*/  DADD R16, R16, R16 ;  /* 0x0000000010107229 */ /* 0x004fd00000000010 */
[----:B------:R-:W-:-:S08]  /*01f0*/  DMUL R16, R16, 0.5 ;  /* 0x3fe0000010107828 */ /* 0x000fd00000000000 */
[----:B---3--:R-:W-:-:S07]  /*0200*/  DFMA R12, R16, UR6, R12 ;  /* 0x00000006100c7c2b */ /* 0x008fce000800000c */
[----:B------:R-:W-:Y:S04]  /*0210*/  STG.E.64 desc[UR4][R10.64], R12 ;  /* 0x0000000c0a007986 */ /* 0x000fe8000c101b04 */
[----:B------:R-:W2:Y:S01]  /*0220*/  LDG.E.64 R4, desc[UR4][R4.64] ;  /* 0x0000000404047981 */ /* 0x000ea2000c1e1b00 */
[----:B0-----:R-:W-:-:S03]  /*0230*/  IMAD.WIDE R6, R0, 0x8, R6 ;  /* 0x0000000800067825 */ /* 0x001fc600078e0206 */
[----:B--2---:R-:W-:Y:S04]  /*0240*/  STG.E.64 desc[UR4][R2.64], R4 ;  /* 0x0000000402007986 */ /* 0x004fe8000c101b04 */
[----:B------:R-:W2:Y:S04]  /*0250*/  LDG.E.64 R16, desc[UR4][R14.64] ;  /* 0x000000040e107981 */ /* 0x000ea8000c1e1b00 */
[----:B--2---:R-:W-:Y:S01]  /*0260*/  STG.E.64 desc[UR4][R6.64], R16 ;  /* 0x0000001006007986 */ /* 0x004fe2000c101b04 */
[----:B------:R-:W-:Y:S05]  /*0270*/  EXIT ;  /* 0x000000000000794d */ /* 0x000fea0003800000 */
.L_x_0:
[----:B------:R-:W-:-:S00]  /*0280*/  BRA `(.L_x_0) ;  /* 0xfffffffc00fc7947 */ /* 0x000fc0000383ffff */
[----:B------:R-:W-:-:S00]  /*0290*/  NOP ;  /* 0x0000000000007918 */ /* 0x000fc00000000000 */
        /* <DEDUP_REMOVED lines=14> */
.L_x_65:


//--------------------- .text._Z18integratePositionsiPdS_S_S_S_S_S_S_idS_i --------------------------
	.section	.text._Z18integratePositionsiPdS_S_S_S_S_S_S_idS_i,"ax",@progbits
	.align	128
        .global         _Z18integratePositionsiPdS_S_S_S_S_S_S_idS_i
        .type           _Z18integratePositionsiPdS_S_S_S_S_S_S_idS_i,@function
        .size           _Z18integratePositionsiPdS_S_S_S_S_S_S_idS_i,(.L_x_66 - _Z18integratePositionsiPdS_S_S_S_S_S_S_idS_i)
        .other          _Z18integratePositionsiPdS_S_S_S_S_S_S_idS_i,@"STO_CUDA_ENTRY STV_DEFAULT"
_Z18integratePositionsiPdS_S_S_S_S_S_S_idS_i:
.text._Z18integratePositionsiPdS_S_S_S_S_S_S_idS_i:
        /* <DEDUP_REMOVED lines=8> */
[----:B------:R-:W0:Y:S01]  /*0080*/  LDC R10, c[0x0][0x380] ;  /* 0x0000e000ff0a7b82 */ /* 0x000e220000000800 */
[----:B------:R-:W-:Y:S01]  /*0090*/  HFMA2 R5, -RZ, RZ, -3.279296875, 266.25 ;  /* 0xc28f5c29ff057431 */ /* 0x000fe200000001ff */
[----:B------:R-:W1:Y:S06]  /*00a0*/  LDCU.64 UR4, c[0x0][0x358] ;  /* 0x00006b00ff0477ac */ /* 0x000e6c0008000a00 */
[----:B------:R-:W2:Y:S08]  /*00b0*/  LDC.64 R2, c[0x0][0x398] ;  /* 0x0000e600ff027b82 */ /* 0x000eb00000000a00 */
[----:B------:R-:W3:Y:S01]  /*00c0*/  LDC.64 R14, c[0x0][0x3b8] ;  /* 0x0000ee00ff0e7b82 */ /* 0x000ee20000000a00 */
[----:B0-----:R-:W-:-:S07]  /*00d0*/  IMAD R4, R10, R5, 0x51eb850 ;  /* 0x051eb8500a047424 */ /* 0x001fce00078e0205 */
[----:B------:R-:W0:Y:S01]  /*00e0*/  LDC.64 R16, c[0x0][0x398] ;  /* 0x0000e600ff107b82 */ /* 0x000e220000000a00 */
[----:B------:R-:W-:-:S04]  /*00f0*/  SHF.L.W.U32.HI R4, R4, 0x1e, R4 ;  /* 0x0000001e04047819 */ /* 0x000fc80000010e04 */
[----:B------:R-:W-:-:S03]  /*0100*/  ISETP.GT.U32.AND P0, PT, R4, 0x28f5c28, PT ;  /* 0x028f5c280400780c */ /* 0x000fc60003f04070 */
[----:B------:R-:W4:Y:S08]  /*0110*/  LDC.64 R20, c[0x0][0x3c0] ;  /* 0x0000f000ff147b82 */ /* 0x000f300000000a00 */
[----:B------:R-:W5:Y:S02]  /*0120*/  LDC.64 R22, c[0x0][0x3d8] ;  /* 0x0000f600ff167b82 */ /* 0x000f640000000a00 */
[----:B--2---:R-:W-:-:S06]  /*0130*/  @!P0 IMAD.WIDE R2, R0, 0x8, R2 ;  /* 0x0000000800028825 */ /* 0x004fcc00078e0202 */
[----:B------:R-:W2:Y:S01]  /*0140*/  @!P0 LDC.64 R6, c[0x0][0x388] ;  /* 0x0000e200ff068b82 */ /* 0x000ea20000000a00 */
[----:B-1----:R1:W4:Y:S01]  /*0150*/  @!P0 LDG.E.64 R4, desc[UR4][R2.64] ;  /* 0x0000000402048981 */ /* 0x002322000c1e1b00 */
[----:B------:R-:W-:-:S05]  /*0160*/  @!P0 IMAD.HI R10, R10, 0x51eb851f, RZ ;  /* 0x51eb851f0a0a8827 */ /* 0x000fca00078e02ff */
[----:B------:R-:W-:Y:S01]  /*0170*/  @!P0 SHF.R.U32.HI R11, RZ, 0x1f, R10 ;  /* 0x0000001fff0b8819 */ /* 0x000fe2000001160a */
[----:B------:R-:W0:Y:S03]  /*0180*/  @!P0 LDC.64 R8, c[0x0][0x3a0] ;  /* 0x0000e800ff088b82 */ /* 0x000e260000000a00 */
[----:B------:R-:W-:-:S05]  /*0190*/  @!P0 LEA.HI.SX32 R11, R10, R11, 0x1b ;  /* 0x0000000b0a0b8211 */ /* 0x000fca00078fdaff */
[----:B------:R-:W-:Y:S01]  /*01a0*/  @!P0 IMAD R13, R11, UR6, R0 ;  /* 0x000000060b0d8c24 */ /* 0x000fe2000f8e0200 */
[----:B-1----:R-:W1:Y:S01]  /*01b0*/  LDC.64 R2, c[0x0][0x3a8] ;  /* 0x0000ea00ff027b82 */ /* 0x002e620000000a00 */
[----:B---3--:R-:W-:Y:S01]  /*01c0*/  IMAD.WIDE R14, R0, 0x8, R14 ;  /* 0x00000008000e7825 */ /* 0x008fe200078e020e */
[----:B------:R-:W3:Y:S03]  /*01d0*/  LDCU UR6, c[0x0][0x3e0] ;  /* 0x00007c00ff0677ac */ /* 0x000ee60008000800 */
[----:B--2---:R-:W-:-:S03]  /*01e0*/  @!P0 IMAD.WIDE R6, R13, 0x8, R6 ;  /* 0x000000080d068825 */ /* 0x004fc600078e0206 */
[----:B------:R-:W2:Y:S01]  /*01f0*/  LDC.64 R10, c[0x0][0x390] ;  /* 0x0000e400ff0a7b82 */ /* 0x000ea20000000a00 */
[----:B0-----:R-:W-:Y:S01]  /*0200*/  @!P0 IMAD.WIDE R8, R0, 0x8, R8 ;  /* 0x0000000800088825 */ /* 0x001fe200078e0208 */
[----:B----4-:R0:W-:Y:S05]  /*0210*/  @!P0 STG.E.64 desc[UR4][R6.64], R4 ;  /* 0x0000000406008986 */ /* 0x0101ea000c101b04 */
[----:B------:R-:W4:Y:S01]  /*0220*/  @!P0 LDG.E.64 R8, desc[UR4][R8.64] ;  /* 0x0000000408088981 */ /* 0x000f22000c1e1b00 */
[----:B--2---:R-:W-:-:S04]  /*0230*/  @!P0 IMAD.WIDE R10, R13, 0x8, R10 ;  /* 0x000000080d0a8825 */ /* 0x004fc800078e020a */
[----:B-1----:R-:W-:-:S04]  /*0240*/  IMAD.WIDE R2, R0, 0x8, R2 ;  /* 0x0000000800027825 */ /* 0x002fc800078e0202 */
[C---:B0-----:R-:W-:Y:S01]  /*0250*/  IMAD.WIDE R4, R0.reuse, 0x8, R16 ;  /* 0x0000000800047825 */ /* 0x041fe200078e0210 */
[----:B------:R-:W0:Y:S01]  /*0260*/  LDC.64 R6, c[0x0][0x3d0] ;  /* 0x0000f400ff067b82 */ /* 0x000e220000000a00 */
[----:B----4-:R1:W-:Y:S04]  /*0270*/  @!P0 STG.E.64 desc[UR4][R10.64], R8 ;  /* 0x000000080a008986 */ /* 0x0103e8000c101b04 */
[----:B------:R-:W2:Y:S04]  /*0280*/  LDG.E.64 R14, desc[UR4][R14.64] ;  /* 0x000000040e0e7981 */ /* 0x000ea8000c1e1b00 */
[----:B------:R-:W4:Y:S04]  /*0290*/  LDG.E.64 R12, desc[UR4][R2.64] ;  /* 0x00000004020c7981 */ /* 0x000f28000c1e1b00 */
[----:B------:R-:W3:Y:S01]  /*02a0*/  LDG.E.64 R18, desc[UR4][R4.64] ;  /* 0x0000000404127981 */ /* 0x000ee2000c1e1b00 */
[----:B-1----:R-:W1:Y:S08]  /*02b0*/  LDC.64 R8, c[0x0][0x3b0] ;  /* 0x0000ec00ff087b82 */ /* 0x002e700000000a00 */
[----:B------:R-:W5:Y:S01]  /*02c0*/  LDC.64 R10, c[0x0][0x3a0] ;  /* 0x0000e800ff0a7b82 */ /* 0x000f620000000a00 */
[----:B-1----:R-:W-:-:S04]  /*02d0*/  IMAD.WIDE R8, R0, 0x8, R8 ;  /* 0x0000000800087825 */ /* 0x002fc800078e0208 */
[----:B-----5:R-:W-:Y:S01]  /*02e0*/  IMAD.WIDE R10, R0, 0x8, R10 ;  /* 0x00000008000a7825 */ /* 0x020fe200078e020a */
[----:B--2---:R-:W-:-:S08]  /*02f0*/  DMUL R16, R14, 0.5 ;  /* 0x3fe000000e107828 */ /* 0x004fd00000000000 */
[----:B0-----:R-:W-:-:S08]  /*0300*/  DMUL R16, R16, R6 ;  /* 0x0000000610107228 */ /* 0x001fd00000000000 */
[----:B------:R-:W-:-:S08]  /*0310*/  DMUL R16, R16, R6 ;  /* 0x0000000610107228 */ /* 0x000fd00000000000 */
[----:B----4-:R-:W-:Y:S01]  /*0320*/  DFMA R12, R12, R6, R16 ;  /* 0x000000060c0c722b */ /* 0x010fe20000000010 */
[----:B------:R-:W-:-:S07]  /*0330*/  IMAD.WIDE R16, R0, 0x8, R20 ;  /* 0x0000000800107825 */ /* 0x000fce00078e0214 */
[----:B---3--:R-:W-:-:S07]  /*0340*/  DADD R12, R12, R18 ;  /* 0x000000000c0c7229 */ /* 0x008fce0000000012 */
[----:B------:R0:W-:Y:S04]  /*0350*/  STG.E.64 desc[UR4][R4.64], R12 ;  /* 0x0000000c04007986 */ /* 0x0001e8000c101b04 */
[----:B------:R-:W2:Y:S04]  /*0360*/  LDG.E.64 R16, desc[UR4][R16.64] ;  /* 0x0000000410107981 */ /* 0x000ea8000c1e1b00 */
[----:B------:R-:W3:Y:S04]  /*0370*/  LDG.E.64 R14, desc[UR4][R8.64] ;  /* 0x00000004080e7981 */ /* 0x000ee8000c1e1b00 */
[----:B------:R-:W4:Y:S01]  /*0380*/  LDG.E.64 R20, desc[UR4][R10.64] ;  /* 0x000000040a147981 */ /* 0x000f22000c1e1b00 */
[----:B--2---:R-:W-:-:S08]  /*0390*/  DMUL R18, R16, 0.5 ;  /* 0x3fe0000010127828 */ /* 0x004fd00000000000 */
[----:B------:R-:W-:-:S08]  /*03a0*/  DMUL R18, R18, R6 ;  /* 0x0000000612127228 */ /* 0x000fd00000000000 */
[----:B------:R-:W-:-:S08]  /*03b0*/  DMUL R18, R18, R6 ;  /* 0x0000000612127228 */ /* 0x000fd00000000000 */
[----:B---3--:R-:W-:Y:S01]  /*03c0*/  DFMA R6, R14, R6, R18 ;  /* 0x000000060e06722b */ /* 0x008fe20000000012 */
[----:B------:R-:W-:-:S07]  /*03d0*/  IMAD.WIDE R14, R0, 0x8, R22 ;  /* 0x00000008000e7825 */ /* 0x000fce00078e0216 */
[----:B----4-:R-:W-:-:S07]  /*03e0*/  DADD R6, R6, R20 ;  /* 0x0000000006067229 */ /* 0x010fce0000000014 */
[----:B------:R1:W-:Y:S04]  /*03f0*/  STG.E.64 desc[UR4][R10.64], R6 ;  /* 0x000000060a007986 */ /* 0x0003e8000c101b04 */
[----:B0-----:R-:W2:Y:S04]  /*0400*/  LDG.E.64 R4, desc[UR4][R4.64] ;  /* 0x0000000404047981 */ /* 0x001ea8000c1e1b00 */
[----:B------:R-:W2:Y:S01]  /*0410*/  LDG.E.64 R16, desc[UR4][R14.64] ;  /* 0x000000040e107981 */ /* 0x000ea2000c1e1b00 */
[----:B------:R-:W0:Y:S01]  /*0420*/  I2F.F64 R12, UR6 ;  /* 0x00000006000c7d12 */ /* 0x000e220008201c00 */
[----:B------:R-:W-:Y:S01]  /*0430*/  BSSY.RECONVERGENT B0, `(.L_x_1) ;  /* 0x000000b000007945 */ /* 0x000fe20003800200 */
[----:B--2---:R-:W-:-:S02]  /*0440*/  DADD R18, R4, -R16 ;  /* 0x0000000004127229 */ /* 0x004fc40000000810 */
[----:B------:R-:W-:-:S06]  /*0450*/  DADD R20, R4, R16 ;  /* 0x0000000004147229 */ /* 0x000fcc0000000010 */
[----:B------:R-:W-:Y:S02]  /*0460*/  DSETP.GTU.AND P1, PT, R18, RZ, PT ;  /* 0x000000ff1200722a */ /* 0x000fe40003f2c000 */
[----:B0-----:R-:W-:-:S14]  /*0470*/  DSETP.GE.AND P0, PT, R20, R12, PT ;  /* 0x0000000c1400722a */ /* 0x001fdc0003f06000 */
[----:B-1----:R-:W-:Y:S05]  /*0480*/  @!P0 BRA P1, `(.L_x_2) ;  /* 0x0000000000148947 */ /* 0x002fea0000800000 */
[----:B------:R-:W2:Y:S02]  /*0490*/  LDG.E.64 R4, desc[UR4][R2.64] ;  /* 0x0000000402047981 */ /* 0x000ea4000c1e1b00 */
[----:B--2---:R-:W-:-:S07]  /*04a0*/  DADD R4, -RZ, -R4 ;  /* 0x00000000ff047229 */ /* 0x004fce0000000904 */
[----:B------:R0:W-:Y:S04]  /*04b0*/  STG.E.64 desc[UR4][R2.64], R4 ;  /* 0x0000000402007986 */ /* 0x0001e8000c101b04 */
[----:B------:R0:W5:Y:S04]  /*04c0*/  LDG.E.64 R6, desc[UR4][R10.64] ;  /* 0x000000040a067981 */ /* 0x000168000c1e1b00 */
[----:B------:R0:W5:Y:S02]  /*04d0*/  LDG.E.64 R16, desc[UR4][R14.64] ;  /* 0x000000040e107981 */ /* 0x000164000c1e1b00 */
.L_x_2:
[----:B------:R-:W-:Y:S05]  /*04e0*/  BSYNC.RECONVERGENT B0 ;  /* 0x0000000000007941 */ /* 0x000fea0003800200 */
.L_x_1:
[----:B0----5:R-:W-:Y:S01]  /*04f0*/  DADD R2, -R16, R6 ;  /* 0x0000000010027229 */ /* 0x021fe20000000106 */
[----:B------:R-:W-:Y:S07]  /*0500*/  BSSY.RECONVERGENT B0, `(.L_x_3) ;  /* 0x0000006000007945 */ /* 0x000fee0003800200 */
[----:B------:R-:W-:-:S14]  /*0510*/  DSETP.GTU.AND P0, PT, R2, RZ, PT ;  /* 0x000000ff0200722a */ /* 0x000fdc0003f0c000 */
[----:B------:R-:W-:Y:S05]  /*0520*/  @!P0 BRA `(.L_x_4) ;  /* 0x00000000000c8947 */ /* 0x000fea0003800000 */
[----:B------:R-:W-:-:S08]  /*0530*/  DADD R6, R16, R6 ;  /* 0x0000000010067229 */ /* 0x000fd00000000006 */
[----:B------:R-:W-:-:S14]  /*0540*/  DSETP.GE.AND P0, PT, R6, R12, PT ;  /* 0x0000000c0600722a */ /* 0x000fdc0003f06000 */
[----:B------:R-:W-:Y:S05]  /*0550*/  @!P0 EXIT ;  /* 0x000000000000894d */ /* 0x000fea0003800000 */
.L_x_4:
[----:B------:R-:W-:Y:S05]  /*0560*/  BSYNC.RECONVERGENT B0 ;  /* 0x0000000000007941 */ /* 0x000fea0003800200 */
.L_x_3:
[----:B------:R-:W2:Y:S02]  /*0570*/  LDG.E.64 R2, desc[UR4][R8.64] ;  /* 0x0000000408027981 */ /* 0x000ea4000c1e1b00 */
[----:B--2---:R-:W-:-:S07]  /*0580*/  DADD R2, -RZ, -R2 ;  /* 0x00000000ff027229 */ /* 0x004fce0000000902 */
[----:B------:R-:W-:Y:S01]  /*0590*/  STG.E.64 desc[UR4][R8.64], R2 ;  /* 0x0000000208007986 */ /* 0x000fe2000c101b04 */
[----:B------:R-:W-:Y:S05]  /*05a0*/  EXIT ;  /* 0x000000000000794d */ /* 0x000fea0003800000 */
.L_x_5:
        /* <DEDUP_REMOVED lines=13> */
.L_x_66:


//--------------------- .text._Z22aggregateAccelerationsPdS_S_S_PKdi --------------------------
	.section	.text._Z22aggregateAccelerationsPdS_S_S_PKdi,"ax",@progbits
	.align	128
        .global         _Z22aggregateAccelerationsPdS_S_S_PKdi
        .type           _Z22aggregateAccelerationsPdS_S_S_PKdi,@function
        .size           _Z22aggregateAccelerationsPdS_S_S_PKdi,(.L_x_60 - _Z22aggregateAccelerationsPdS_S_S_PKdi)
        .other          _Z22aggregateAccelerationsPdS_S_S_PKdi,@"STO_CUDA_ENTRY STV_DEFAULT"
_Z22aggregateAccelerationsPdS_S_S_PKdi:
.text._Z22aggregateAccelerationsPdS_S_S_PKdi:
        /* <DEDUP_REMOVED lines=8> */
[----:B------:R-:W-:Y:S01]  /*0080*/  UISETP.GE.AND UP0, UPT, UR7, 0x1, UPT ;  /* 0x000000010700788c */ /* 0x000fe2000bf06270 */
[----:B------:R-:W-:Y:S02]  /*0090*/  CS2R R12, SRZ ;  /* 0x00000000000c7805 */ /* 0x000fe4000001ff00 */
[----:B------:R-:W-:Y:S01]  /*00a0*/  CS2R R10, SRZ ;  /* 0x00000000000a7805 */ /* 0x000fe2000001ff00 */
[----:B------:R-:W0:Y:S05]  /*00b0*/  LDCU.64 UR12, c[0x0][0x358] ;  /* 0x00006b00ff0c77ac */ /* 0x000e2a0008000a00 */
[----:B------:R-:W-:Y:S05]  /*00c0*/  BRA.U !UP0, `(.L_x_6) ;  /* 0x0000000908b47547 */ /* 0x000fea000b800000 */
[----:B------:R-:W-:Y:S02]  /*00d0*/  UISETP.GE.U32.AND UP1, UPT, UR7, 0x10, UPT ;  /* 0x000000100700788c */ /* 0x000fe4000bf26070 */
[----:B------:R-:W-:Y:S01]  /*00e0*/  IMAD R2, R0, UR7, RZ ;  /* 0x0000000700027c24 */ /* 0x000fe2000f8e02ff */
[----:B------:R-:W-:Y:S01]  /*00f0*/  ULOP3.LUT UR10, UR7, 0xf, URZ, 0xc0, !UPT ;  /* 0x0000000f070a7892 */ /* 0x000fe2000f8ec0ff */
[----:B------:R-:W-:Y:S02]  /*0100*/  CS2R R10, SRZ ;  /* 0x00000000000a7805 */ /* 0x000fe4000001ff00 */
[----:B------:R-:W-:Y:S01]  /*0110*/  CS2R R12, SRZ ;  /* 0x00000000000c7805 */ /* 0x000fe2000001ff00 */
[----:B------:R-:W-:Y:S01]  /*0120*/  UMOV UR4, URZ ;  /* 0x000000ff00047c82 */ /* 0x000fe20008000000 */
[----:B------:R-:W-:Y:S01]  /*0130*/  UISETP.NE.AND UP0, UPT, UR10, URZ, UPT ;  /* 0x000000ff0a00728c */ /* 0x000fe2000bf05270 */
[----:B------:R-:W-:Y:S10]  /*0140*/  BRA.U !UP1, `(.L_x_7) ;  /* 0x0000000509407547 */ /* 0x000ff4000b800000 */
[----:B------:R-:W1:Y:S01]  /*0150*/  LDCU.64 UR8, c[0x0][0x388] ;  /* 0x00007100ff0877ac */ /* 0x000e620008000a00 */
[----:B------:R-:W-:Y:S01]  /*0160*/  IMAD.MOV.U32 R3, RZ, RZ, R2 ;  /* 0x000000ffff037224 */ /* 0x000fe200078e0002 */
[----:B------:R-:W-:Y:S01]  /*0170*/  CS2R R10, SRZ ;  /* 0x00000000000a7805 */ /* 0x000fe2000001ff00 */
[----:B------:R-:W-:Y:S02]  /*0180*/  ULOP3.LUT UR4, UR7, 0x7ffffff0, URZ, 0xc0, !UPT ;  /* 0x7ffffff007047892 */ /* 0x000fe4000f8ec0ff */
[----:B-1----:R-:W-:Y:S02]  /*0190*/  UIADD3 UR5, UP1, UPT, UR8, 0x40, URZ ;  /* 0x0000004008057890 */ /* 0x002fe4000ff3e0ff */
[----:B------:R-:W-:Y:S02]  /*01a0*/  UIADD3 UR8, UPT, UPT, -UR4, URZ, URZ ;  /* 0x000000ff04087290 */ /* 0x000fe4000fffe1ff */
[----:B------:R-:W-:-:S12]  /*01b0*/  UIADD3.X UR6, UPT, UPT, URZ, UR9, URZ, UP1, !UPT ;  /* 0x00000009ff067290 */ /* 0x000fd80008ffe4ff */
.L_x_8:
[----:B------:R-:W1:Y:S02]  /*01c0*/  LDC.64 R6, c[0x0][0x380] ;  /* 0x0000e000ff067b82 */ /* 0x000e640000000a00 */
[----:B-1----:R-:W-:-:S05]  /*01d0*/  IMAD.WIDE R6, R3, 0x8, R6 ;  /* 0x0000000803067825 */ /* 0x002fca00078e0206 */
[----:B0-----:R-:W2:Y:S04]  /*01e0*/  LDG.E.64 R16, desc[UR12][R6.64] ;  /* 0x0000000c06107981 */ /* 0x001ea8000c1e1b00 */
[----:B------:R-:W3:Y:S01]  /*01f0*/  LDG.E.64 R14, desc[UR12][R6.64+0x8] ;  /* 0x0000080c060e7981 */ /* 0x000ee2000c1e1b00 */
[----:B------:R-:W-:Y:S02]  /*0200*/  IMAD.U32 R4, RZ, RZ, UR5 ;  /* 0x00000005ff047e24 */ /* 0x000fe4000f8e00ff */
[----:B------:R-:W-:Y:S01]  /*0210*/  IMAD.U32 R5, RZ, RZ, UR6 ;  /* 0x00000006ff057e24 */ /* 0x000fe2000f8e00ff */
[----:B------:R-:W4:Y:S01]  /*0220*/  LDG.E.64 R8, desc[UR12][R6.64+0x10] ;  /* 0x0000100c06087981 */ /* 0x000f22000c1e1b00 */
[----:B------:R-:W-:-:S03]  /*0230*/  IMAD.WIDE R4, R3, 0x8, R4 ;  /* 0x0000000803047825 */ /* 0x000fc600078e0204 */
[----:B------:R-:W5:Y:S04]  /*0240*/  LDG.E.64 R26, desc[UR12][R6.64+0x18] ;  /* 0x0000180c061a7981 */ /* 0x000f68000c1e1b00 */
[----:B------:R-:W5:Y:S04]  /*0250*/  LDG.E.64 R24, desc[UR12][R4.64+-0x40] ;  /* 0xffffc00c04187981 */ /* 0x000f68000c1e1b00 */
[----:B------:R-:W5:Y:S04]  /*0260*/  LDG.E.64 R20, desc[UR12][R6.64+0x20] ;  /* 0x0000200c06147981 */ /* 0x000f68000c1e1b00 */
[----:B------:R-:W5:Y:S04]  /*0270*/  LDG.E.64 R22, desc[UR12][R4.64+-0x38] ;  /* 0xffffc80c04167981 */ /* 0x000f68000c1e1b00 */
[----:B------:R-:W5:Y:S04]  /*0280*/  LDG.E.64 R18, desc[UR12][R6.64+0x28] ;  /* 0x0000280c06127981 */ /* 0x000f68000c1e1b00 */
[----:B------:R-:W5:Y:S01]  /*0290*/  LDG.E.64 R28, desc[UR12][R6.64+0x78] ;  /* 0x0000780c061c7981 */ /* 0x000f62000c1e1b00 */
[----:B--2---:R-:W-:-:S03]  /*02a0*/  DADD R16, R16, R12 ;  /* 0x0000000010107229 */ /* 0x004fc6000000000c */
[----:B------:R-:W2:Y:S05]  /*02b0*/  LDG.E.64 R12, desc[UR12][R4.64+-0x28] ;  /* 0xffffd80c040c7981 */ /* 0x000eaa000c1e1b00 */
[----:B---3--:R-:W-:Y:S02]  /*02c0*/  DADD R14, R16, R14 ;  /* 0x00000000100e7229 */ /* 0x008fe4000000000e */
[----:B------:R-:W3:Y:S06]  /*02d0*/  LDG.E.64 R16, desc[UR12][R4.64+-0x30] ;  /* 0xffffd00c04107981 */ /* 0x000eec000c1e1b00 */
[----:B----4-:R-:W-:-:S02]  /*02e0*/  DADD R8, R14, R8 ;  /* 0x000000000e087229 */ /* 0x010fc40000000008 */
[----:B------:R-:W4:Y:S01]  /*02f0*/  LDG.E.64 R14, desc[UR12][R6.64+0x30] ;  /* 0x0000300c060e7981 */ /* 0x000f22000c1e1b00 */
[----:B-----5:R-:W-:-:S05]  /*0300*/  DADD R24, R24, R10 ;  /* 0x0000000018187229 */ /* 0x020fca000000000a */
[----:B------:R-:W-:Y:S02]  /*0310*/  DADD R26, R8, R26 ;  /* 0x00000000081a7229 */ /* 0x000fe4000000001a */
[----:B------:R-:W5:Y:S01]  /*0320*/  LDG.E.64 R8, desc[UR12][R4.64+-0x20] ;  /* 0xffffe00c04087981 */ /* 0x000f62000c1e1b00 */
[----:B------:R-:W-:-:S03]  /*0330*/  DADD R22, R24, R22 ;  /* 0x0000000018167229 */ /* 0x000fc60000000016 */
[----:B------:R-:W5:Y:S02]  /*0340*/  LDG.E.64 R24, desc[UR12][R4.64+-0x18] ;  /* 0xffffe80c04187981 */ /* 0x000f64000c1e1b00 */
[----:B------:R-:W-:Y:S02]  /*0350*/  DADD R10, R26, R20 ;  /* 0x000000001a0a7229 */ /* 0x000fe40000000014 */
[----:B------:R-:W5:Y:S04]  /*0360*/  LDG.E.64 R20, desc[UR12][R6.64+0x38] ;  /* 0x0000380c06147981 */ /* 0x000f68000c1e1b00 */
[----:B------:R-:W5:Y:S02]  /*0370*/  LDG.E.64 R26, desc[UR12][R4.64+0x38] ;  /* 0x0000380c041a7981 */ /* 0x000f64000c1e1b00 */
[----:B------:R-:W-:-:S02]  /*0380*/  DADD R10, R10, R18 ;  /* 0x000000000a0a7229 */ /* 0x000fc40000000012 */
[----:B------:R-:W5:Y:S01]  /*0390*/  LDG.E.64 R18, desc[UR12][R6.64+0x40] ;  /* 0x0000400c06127981 */ /* 0x000f62000c1e1b00 */
[----:B---3--:R-:W-:-:S03]  /*03a0*/  DADD R16, R22, R16 ;  /* 0x0000000016107229 */ /* 0x008fc60000000010 */
[----:B------:R-:W3:Y:S05]  /*03b0*/  LDG.E.64 R22, desc[UR12][R4.64+-0x10] ;  /* 0xfffff00c04167981 */ /* 0x000eea000c1e1b00 */
[----:B--2---:R-:W-:Y:S02]  /*03c0*/  DADD R12, R16, R12 ;  /* 0x00000000100c7229 */ /* 0x004fe4000000000c */
[----:B------:R-:W2:Y:S01]  /*03d0*/  LDG.E.64 R16, desc[UR12][R4.64+-0x8] ;  /* 0xfffff80c04107981 */ /* 0x000ea2000c1e1b00 */
[----:B----4-:R-:W-:-:S03]  /*03e0*/  DADD R10, R10, R14 ;  /* 0x000000000a0a7229 */ /* 0x010fc6000000000e */
[----:B------:R-:W4:Y:S02]  /*03f0*/  LDG.E.64 R14, desc[UR12][R6.64+0x48] ;  /* 0x0000480c060e7981 */ /* 0x000f24000c1e1b00 */
[----:B-----5:R-:W-:Y:S02]  /*0400*/  DADD R8, R12, R8 ;  /* 0x000000000c087229 */ /* 0x020fe40000000008 */
[----:B------:R-:W5:Y:S01]  /*0410*/  LDG.E.64 R12, desc[UR12][R4.64] ;  /* 0x0000000c040c7981 */ /* 0x000f62000c1e1b00 */
[----:B------:R-:W-:-:S03]  /*0420*/  DADD R20, R10, R20 ;  /* 0x000000000a147229 */ /* 0x000fc60000000014 */
[----:B------:R-:W5:Y:S02]  /*0430*/  LDG.E.64 R10, desc[UR12][R6.64+0x50] ;  /* 0x0000500c060a7981 */ /* 0x000f64000c1e1b00 */
[----:B------:R-:W-:Y:S02]  /*0440*/  DADD R24, R8, R24 ;  /* 0x0000000008187229 */ /* 0x000fe40000000018 */
[----:B------:R-:W5:Y:S01]  /*0450*/  LDG.E.64 R8, desc[UR12][R4.64+0x8] ;  /* 0x0000080c04087981 */ /* 0x000f62000c1e1b00 */
[----:B------:R-:W-:-:S03]  /*0460*/  DADD R18, R20, R18 ;  /* 0x0000000014127229 */ /* 0x000fc60000000012 */
[----:B------:R-:W5:Y:S02]  /*0470*/  LDG.E.64 R20, desc[UR12][R6.64+0x58] ;  /* 0x0000580c06147981 */ /* 0x000f64000c1e1b00 */
[----:B---3--:R-:W-:Y:S02]  /*0480*/  DADD R24, R24, R22 ;  /* 0x0000000018187229 */ /* 0x008fe40000000016 */
[----:B------:R-:W3:Y:S06]  /*0490*/  LDG.E.64 R22, desc[UR12][R4.64+0x10] ;  /* 0x0000100c04167981 */ /* 0x000eec000c1e1b00 */
[----:B--2---:R-:W-:-:S02]  /*04a0*/  DADD R16, R24, R16 ;  /* 0x0000000018107229 */ /* 0x004fc40000000010 */
        /* <DEDUP_REMOVED lines=14> */
[----:B----4-:R-:W-:-:S06]  /*0590*/  DADD R18, R20, R18 ;  /* 0x0000000014127229 */ /* 0x010fcc0000000012 */
[----:B-----5:R-:W-:Y:S01]  /*05a0*/  DADD R16, R22, R16 ;  /* 0x0000000016107229 */ /* 0x020fe20000000010 */
[----:B------:R-:W-:Y:S01]  /*05b0*/  UIADD3 UR8, UPT, UPT, UR8, 0x10, URZ ;  /* 0x0000001008087890 */ /* 0x000fe2000fffe0ff */
[----:B------:R-:W-:-:S06]  /*05c0*/  DADD R14, R18, R14 ;  /* 0x00000000120e7229 */ /* 0x000fcc000000000e */
[----:B------:R-:W-:Y:S01]  /*05d0*/  DADD R12, R16, R12 ;  /* 0x00000000100c7229 */ /* 0x000fe2000000000c */
[----:B------:R-:W-:Y:S01]  /*05e0*/  UISETP.NE.AND UP1, UPT, UR8, URZ, UPT ;  /* 0x000000ff0800728c */ /* 0x000fe2000bf25270 */
[----:B------:R-:W-:Y:S01]  /*05f0*/  DADD R10, R14, R10 ;  /* 0x000000000e0a7229 */ /* 0x000fe2000000000a */
[----:B------:R-:W-:-:S05]  /*0600*/  VIADD R3, R3, 0x10 ;  /* 0x0000001003037836 */ /* 0x000fca0000000000 */
[----:B---3--:R-:W-:Y:S02]  /*0610*/  DADD R8, R12, R8 ;  /* 0x000000000c087229 */ /* 0x008fe40000000008 */
[----:B------:R-:W-:-:S06]  /*0620*/  DADD R12, R10, R28 ;  /* 0x000000000a0c7229 */ /* 0x000fcc000000001c */
[----:B------:R-:W-:Y:S01]  /*0630*/  DADD R10, R8, R26 ;  /* 0x00000000080a7229 */ /* 0x000fe2000000001a */
[----:B------:R-:W-:Y:S10]  /*0640*/  BRA.U UP1, `(.L_x_8) ;  /* 0xfffffff901dc7547 */ /* 0x000ff4000b83ffff */
.L_x_7:
[----:B------:R-:W-:Y:S05]  /*0650*/  BRA.U !UP0, `(.L_x_6) ;  /* 0x0000000508507547 */ /* 0x000fea000b800000 */
[----:B------:R-:W-:Y:S02]  /*0660*/  UISETP.GE.U32.AND UP0, UPT, UR10, 0x8, UPT ;  /* 0x000000080a00788c */ /* 0x000fe4000bf06070 */
[----:B------:R-:W-:-:S04]  /*0670*/  ULOP3.LUT UR6, UR7, 0x7, URZ, 0xc0, !UPT ;  /* 0x0000000707067892 */ /* 0x000fc8000f8ec0ff */
[----:B------:R-:W-:-:S03]  /*0680*/  UISETP.NE.AND UP1, UPT, UR6, URZ, UPT ;  /* 0x000000ff0600728c */ /* 0x000fc6000bf25270 */
[----:B------:R-:W-:Y:S08]  /*0690*/  BRA.U !UP0, `(.L_x_9) ;  /* 0x0000000108987547 */ /* 0x000ff0000b800000 */
[----:B------:R-:W1:Y:S01]  /*06a0*/  LDC.64 R26, c[0x0][0x380] ;  /* 0x0000e000ff1a7b82 */ /* 0x000e620000000a00 */
[----:B------:R-:W-:-:S07]  /*06b0*/  VIADD R3, R2, UR4 ;  /* 0x0000000402037c36 */ /* 0x000fce0008000000 */
[----:B------:R-:W2:Y:S01]  /*06c0*/  LDC.64 R24, c[0x0][0x388] ;  /* 0x0000e200ff187b82 */ /* 0x000ea20000000a00 */
[----:B-1----:R-:W-:-:S05]  /*06d0*/  IMAD.WIDE R26, R3, 0x8, R26 ;  /* 0x00000008031a7825 */ /* 0x002fca00078e021a */
[----:B0-----:R-:W3:Y:S01]  /*06e0*/  LDG.E.64 R16, desc[UR12][R26.64] ;  /* 0x0000000c1a107981 */ /* 0x001ee2000c1e1b00 */
[----:B--2---:R-:W-:-:S03]  /*06f0*/  IMAD.WIDE R24, R3, 0x8, R24 ;  /* 0x0000000803187825 */ /* 0x004fc600078e0218 */
[----:B------:R-:W2:Y:S04]  /*0700*/  LDG.E.64 R8, desc[UR12][R26.64+0x8] ;  /* 0x0000080c1a087981 */ /* 0x000ea8000c1e1b00 */
[----:B------:R-:W4:Y:S04]  /*0710*/  LDG.E.64 R14, desc[UR12][R24.64] ;  /* 0x0000000c180e7981 */ /* 0x000f28000c1e1b00 */
[----:B------:R-:W5:Y:S04]  /*0720*/  LDG.E.64 R6, desc[UR12][R24.64+0x8] ;  /* 0x0000080c18067981 */ /* 0x000f68000c1e1b00 */
[----:B------:R-:W5:Y:S04]  /*0730*/  LDG.E.64 R22, desc[UR12][R26.64+0x10] ;  /* 0x0000100c1a167981 */ /* 0x000f68000c1e1b00 */
[----:B------:R-:W5:Y:S04]  /*0740*/  LDG.E.64 R20, desc[UR12][R24.64+0x10] ;  /* 0x0000100c18147981 */ /* 0x000f68000c1e1b00 */
[----:B------:R-:W5:Y:S04]  /*0750*/  LDG.E.64 R4, desc[UR12][R26.64+0x18] ;  /* 0x0000180c1a047981 */ /* 0x000f68000c1e1b00 */
[----:B------:R-:W5:Y:S04]  /*0760*/  LDG.E.64 R18, desc[UR12][R24.64+0x18] ;  /* 0x0000180c18127981 */ /* 0x000f68000c1e1b00 */
[----:B------:R-:W5:Y:S01]  /*0770*/  LDG.E.64 R28, desc[UR12][R26.64+0x38] ;  /* 0x0000380c1a1c7981 */ /* 0x000f62000c1e1b00 */
[----:B---3--:R-:W-:-:S03]  /*0780*/  DADD R12, R12, R16 ;  /* 0x000000000c0c7229 */ /* 0x008fc60000000010 */
[----:B------:R-:W3:Y:S01]  /*0790*/  LDG.E.64 R16, desc[UR12][R26.64+0x20] ;  /* 0x0000200c1a107981 */ /* 0x000ee2000c1e1b00 */
[----:B----4-:R-:W-:-:S03]  /*07a0*/  DADD R10, R10, R14 ;  /* 0x000000000a0a7229 */ /* 0x010fc6000000000e */
[----:B------:R-:W4:Y:S01]  /*07b0*/  LDG.E.64 R14, desc[UR12][R24.64+0x20] ;  /* 0x0000200c180e7981 */ /* 0x000f22000c1e1b00 */
[----:B--2---:R-:W-:-:S03]  /*07c0*/  DADD R8, R12, R8 ;  /* 0x000000000c087229 */ /* 0x004fc60000000008 */
[----:B------:R-:W2:Y:S01]  /*07d0*/  LDG.E.64 R12, desc[UR12][R26.64+0x28] ;  /* 0x0000280c1a0c7981 */ /* 0x000ea2000c1e1b00 */
[----:B-----5:R-:W-:-:S03]  /*07e0*/  DADD R6, R10, R6 ;  /* 0x000000000a067229 */ /* 0x020fc60000000006 */
[----:B------:R-:W5:Y:S01]  /*07f0*/  LDG.E.64 R10, desc[UR12][R24.64+0x28] ;  /* 0x0000280c180a7981 */ /* 0x000f62000c1e1b00 */
[----:B------:R-:W-:-:S03]  /*0800*/  DADD R22, R8, R22 ;  /* 0x0000000008167229 */ /* 0x000fc60000000016 */
[----:B------:R-:W5:Y:S01]  /*0810*/  LDG.E.64 R8, desc[UR12][R26.64+0x30] ;  /* 0x0000300c1a087981 */ /* 0x000f62000c1e1b00 */
[----:B------:R-:W-:-:S03]  /*0820*/  DADD R20, R6, R20 ;  /* 0x0000000006147229 */ /* 0x000fc60000000014 */
[----:B------:R-:W5:Y:S04]  /*0830*/  LDG.E.64 R6, desc[UR12][R24.64+0x30] ;  /* 0x0000300c18067981 */ /* 0x000f68000c1e1b00 */
[----:B------:R-:W5:Y:S01]  /*0840*/  LDG.E.64 R24, desc[UR12][R24.64+0x38] ;  /* 0x0000380c18187981 */ /* 0x000f62000c1e1b00 */
[----:B------:R-:W-:Y:S02]  /*0850*/  DADD R4, R22, R4 ;  /* 0x0000000016047229 */ /* 0x000fe40000000004 */
[----:B------:R-:W-:Y:S01]  /*0860*/  DADD R18, R20, R18 ;  /* 0x0000000014127229 */ /* 0x000fe20000000012 */
[----:B------:R-:W-:-:S05]  /*0870*/  UIADD3 UR4, UPT, UPT, UR4, 0x8, URZ ;  /* 0x0000000804047890 */ /* 0x000fca000fffe0ff */
[----:B---3--:R-:W-:Y:S02]  /*0880*/  DADD R4, R4, R16 ;  /* 0x0000000004047229 */ /* 0x008fe40000000010 */
[----:B----4-:R-:W-:-:S06]  /*0890*/  DADD R14, R18, R14 ;  /* 0x00000000120e7229 */ /* 0x010fcc000000000e */
[----:B--2---:R-:W-:Y:S02]  /*08a0*/  DADD R4, R4, R12 ;  /* 0x0000000004047229 */ /* 0x004fe4000000000c */
[----:B-----5:R-:W-:-:S06]  /*08b0*/  DADD R10, R14, R10 ;  /* 0x000000000e0a7229 */ /* 0x020fcc000000000a */
[----:B------:R-:W-:Y:S02]  /*08c0*/  DADD R4, R4, R8 ;  /* 0x0000000004047229 */ /* 0x000fe40000000008 */
[----:B------:R-:W-:-:S06]  /*08d0*/  DADD R10, R10, R6 ;  /* 0x000000000a0a7229 */ /* 0x000fcc0000000006 */
[----:B------:R-:W-:Y:S02]  /*08e0*/  DADD R12, R4, R28 ;  /* 0x00000000040c7229 */ /* 0x000fe4000000001c */
[----:B------:R-:W-:-:S11]  /*08f0*/  DADD R10, R10, R24 ;  /* 0x000000000a0a7229 */ /* 0x000fd60000000018 */
.L_x_9:
        /* <DEDUP_REMOVED lines=14> */
[----:B------:R-:W2:Y:S04]  /*09e0*/  LDG.E.64 R8, desc[UR12][R26.64+0x8] ;  /* 0x0000080c1a087981 */ /* 0x000ea8000c1e1b00 */
[----:B------:R-:W2:Y:S04]  /*09f0*/  LDG.E.64 R16, desc[UR12][R26.64+0x10] ;  /* 0x0000100c1a107981 */ /* 0x000ea8000c1e1b00 */
[----:B------:R-:W2:Y:S04]  /*0a00*/  LDG.E.64 R18, desc[UR12][R22.64+0x18] ;  /* 0x0000180c16127981 */ /* 0x000ea8000c1e1b00 */
[----:B------:R-:W2:Y:S01]  /*0a10*/  LDG.E.64 R20, desc[UR12][R26.64+0x18] ;  /* 0x0000180c1a147981 */ /* 0x000ea2000c1e1b00 */
[----:B------:R-:W-:Y:S01]  /*0a20*/  UIADD3 UR4, UPT, UPT, UR4, 0x4, URZ ;  /* 0x0000000404047890 */ /* 0x000fe2000fffe0ff */
[----:B---3--:R-:W-:-:S02]  /*0a30*/  DADD R24, R12, R24 ;  /* 0x000000000c187229 */ /* 0x008fc40000000018 */
[----:B----4-:R-:W-:-:S06]  /*0a40*/  DADD R4, R10, R4 ;  /* 0x000000000a047229 */ /* 0x010fcc0000000004 */
[----:B-----5:R-:W-:Y:S02]  /*0a50*/  DADD R6, R24, R6 ;  /* 0x0000000018067229 */ /* 0x020fe40000000006 */
[----:B--2---:R-:W-:-:S06]  /*0a60*/  DADD R4, R4, R8 ;  /* 0x0000000004047229 */ /* 0x004fcc0000000008 */
[----:B------:R-:W-:Y:S02]  /*0a70*/  DADD R6, R6, R14 ;  /* 0x0000000006067229 */ /* 0x000fe4000000000e */
[----:B------:R-:W-:-:S06]  /*0a80*/  DADD R4, R4, R16 ;  /* 0x0000000004047229 */ /* 0x000fcc0000000010 */
[----:B------:R-:W-:Y:S02]  /*0a90*/  DADD R12, R6, R18 ;  /* 0x00000000060c7229 */ /* 0x000fe40000000012 */
[----:B------:R-:W-:-:S11]  /*0aa0*/  DADD R10, R4, R20 ;  /* 0x00000000040a7229 */ /* 0x000fd60000000014 */
.L_x_10:
[----:B------:R-:W-:Y:S05]  /*0ab0*/  BRA.U !UP1, `(.L_x_6) ;  /* 0x0000000109387547 */ /* 0x000fea000b800000 */
[----:B------:R-:W1:Y:S01]  /*0ac0*/  LDC.64 R8, c[0x0][0x380] ;  /* 0x0000e000ff087b82 */ /* 0x000e620000000a00 */
[----:B------:R-:W-:Y:S01]  /*0ad0*/  VIADD R15, R2, UR4 ;  /* 0x00000004020f7c36 */ /* 0x000fe20008000000 */
[----:B------:R-:W-:-:S06]  /*0ae0*/  UIADD3 UR5, UPT, UPT, -UR5, URZ, URZ ;  /* 0x000000ff05057290 */ /* 0x000fcc000fffe1ff */
[----:B------:R-:W2:Y:S06]  /*0af0*/  LDC.64 R6, c[0x0][0x388] ;  /* 0x0000e200ff067b82 */ /* 0x000eac0000000a00 */
.L_x_11:
[----:B--2---:R-:W-:-:S04]  /*0b00*/  IMAD.WIDE R2, R15, 0x8, R6 ;  /* 0x000000080f027825 */ /* 0x004fc800078e0206 */
[C---:B-1----:R-:W-:Y:S02]  /*0b10*/  IMAD.WIDE R4, R15.reuse, 0x8, R8 ;  /* 0x000000080f047825 */ /* 0x042fe400078e0208 */
[----:B0-----:R-:W2:Y:S04]  /*0b20*/  LDG.E.64 R2, desc[UR12][R2.64] ;  /* 0x0000000c02027981 */ /* 0x001ea8000c1e1b00 */
[----:B------:R-:W3:Y:S01]  /*0b30*/  LDG.E.64 R4, desc[UR12][R4.64] ;  /* 0x0000000c04047981 */ /* 0x000ee2000c1e1b00 */
[----:B------:R-:W-:Y:S01]  /*0b40*/  UIADD3 UR5, UPT, UPT, UR5, 0x1, URZ ;  /* 0x0000000105057890 */ /* 0x000fe2000fffe0ff */
[----:B------:R-:W-:-:S03]  /*0b50*/  VIADD R15, R15, 0x1 ;  /* 0x000000010f0f7836 */ /* 0x000fc60000000000 */
[----:B------:R-:W-:Y:S01]  /*0b60*/  UISETP.NE.AND UP0, UPT, UR5, URZ, UPT ;  /* 0x000000ff0500728c */ /* 0x000fe2000bf05270 */
[----:B--2---:R-:W-:Y:S02]  /*0b70*/  DADD R10, R2, R10 ;  /* 0x00000000020a7229 */ /* 0x004fe4000000000a */
[----:B---3--:R-:W-:-:S06]  /*0b80*/  DADD R12, R4, R12 ;  /* 0x00000000040c7229 */ /* 0x008fcc000000000c */
[----:B------:R-:W-:Y:S05]  /*0b90*/  BRA.U UP0, `(.L_x_11) ;  /* 0xfffffffd00d87547 */ /* 0x000fea000b83ffff */
.L_x_6:
[----:B------:R-:W1:Y:S02]  /*0ba0*/  LDC.64 R4, c[0x0][0x3a0] ;  /* 0x0000e800ff047b82 */ /* 0x000e640000000a00 */
[----:B-1----:R-:W-:-:S05]  /*0bb0*/  IMAD.WIDE R4, R0, 0x8, R4 ;  /* 0x0000000800047825 */ /* 0x002fca00078e0204 */
[----:B0-----:R-:W2:Y:S02]  /*0bc0*/  LDG.E.64 R6, desc[UR12][R4.64] ;  /* 0x0000000c04067981 */ /* 0x001ea4000c1e1b00 */
[----:B--2---:R-:W-:-:S14]  /*0bd0*/  DSETP.NEU.AND P0, PT, R6, RZ, PT ;  /* 0x000000ff0600722a */ /* 0x004fdc0003f0d000 */
[----:B------:R-:W-:Y:S05]  /*0be0*/  @!P0 BRA `(.L_x_12) ;  /* 0x0000000000c88947 */ /* 0x000fea0003800000 */
[----:B------:R-:W0:Y:S01]  /*0bf0*/  MUFU.RCP64H R3, R7 ;  /* 0x0000000700037308 */ /* 0x000e220000001800 */
[----:B------:R-:W-:Y:S01]  /*0c00*/  MOV R2, 0x1 ;  /* 0x0000000100027802 */ /* 0x000fe20000000f00 */
[----:B------:R-:W-:Y:S01]  /*0c10*/  BSSY.RECONVERGENT B0, `(.L_x_13) ;  /* 0x0000011000007945 */ /* 0x000fe20003800200 */
[----:B------:R-:W-:-:S04]  /*0c20*/  FSETP.GEU.AND P1, PT, |R13|, 6.5827683646048100446e-37, PT ;  /* 0x036000000d00780b */ /* 0x000fc80003f2e200 */
[----:B0-----:R-:W-:-:S08]  /*0c30*/  DFMA R8, -R6, R2, 1 ;  /* 0x3ff000000608742b */ /* 0x001fd00000000102 */
[----:B------:R-:W-:-:S08]  /*0c40*/  DFMA R8, R8, R8, R8 ;  /* 0x000000080808722b */ /* 0x000fd00000000008 */
[----:B------:R-:W-:-:S08]  /*0c50*/  DFMA R8, R2, R8, R2 ;  /* 0x000000080208722b */ /* 0x000fd00000000002 */
[----:B------:R-:W-:-:S08]  /*0c60*/  DFMA R2, -R6, R8, 1 ;  /* 0x3ff000000602742b */ /* 0x000fd00000000108 */
[----:B------:R-:W-:-:S08]  /*0c70*/  DFMA R2, R8, R2, R8 ;  /* 0x000000020802722b */ /* 0x000fd00000000008 */
[----:B------:R-:W-:-:S08]  /*0c80*/  DMUL R8, R2, R12 ;  /* 0x0000000c02087228 */ /* 0x000fd00000000000 */
[----:B------:R-:W-:-:S08]  /*0c90*/  DFMA R14, -R6, R8, R12 ;  /* 0x00000008060e722b */ /* 0x000fd0000000010c */
[----:B------:R-:W-:-:S10]  /*0ca0*/  DFMA R2, R2, R14, R8 ;  /* 0x0000000e0202722b */ /* 0x000fd40000000008 */
[----:B------:R-:W-:-:S05]  /*0cb0*/  FFMA R8, RZ, R7, R3 ;  /* 0x00000007ff087223 */ /* 0x000fca0000000003 */
[----:B------:R-:W-:-:S13]  /*0cc0*/  FSETP.GT.AND P0, PT, |R8|, 1.469367938527859385e-39, PT ;  /* 0x001000000800780b */ /* 0x000fda0003f04200 */
[----:B------:R-:W-:Y:S05]  /*0cd0*/  @P0 BRA P1, `(.L_x_14) ;  /* 0x0000000000100947 */ /* 0x000fea0000800000 */
[----:B------:R-:W-:Y:S01]  /*0ce0*/  IMAD.MOV.U32 R8, RZ, RZ, R6 ;  /* 0x000000ffff087224 */ /* 0x000fe200078e0006 */
[----:B------:R-:W-:Y:S01]  /*0cf0*/  MOV R14, 0xd20 ;  /* 0x00000d20000e7802 */ /* 0x000fe20000000f00 */
[----:B------:R-:W-:-:S07]  /*0d00*/  IMAD.MOV.U32 R9, RZ, RZ, R7 ;  /* 0x000000ffff097224 */ /* 0x000fce00078e0007 */
[----:B------:R-:W-:Y:S05]  /*0d10*/  CALL.REL.NOINC `($__internal_0_$__cuda_sm20_div_rn_f64_full) ;  /* 0x0000000000987944 */ /* 0x000fea0003c00000 */
.L_x_14:
[----:B------:R-:W-:Y:S05]  /*0d20*/  BSYNC.RECONVERGENT B0 ;  /* 0x0000000000007941 */ /* 0x000fea0003800200 */
.L_x_13:
[----:B------:R-:W0:Y:S02]  /*0d30*/  LDC.64 R6, c[0x0][0x390] ;  /* 0x0000e400ff067b82 */ /* 0x000e240000000a00 */
[----:B0-----:R-:W-:-:S05]  /*0d40*/  IMAD.WIDE R6, R0, 0x8, R6 ;  /* 0x0000000800067825 */ /* 0x001fca00078e0206 */
[----:B------:R0:W-:Y:S04]  /*0d50*/  STG.E.64 desc[UR12][R6.64], R2 ;  /* 0x0000000206007986 */ /* 0x0001e8000c101b0c */
[----:B------:R-:W2:Y:S01]  /*0d60*/  LDG.E.64 R4, desc[UR12][R4.64] ;  /* 0x0000000c04047981 */ /* 0x000ea2000c1e1b00 */
[----:B------:R-:W-:Y:S01]  /*0d70*/  IMAD.MOV.U32 R8, RZ, RZ, 0x1 ;  /* 0x00000001ff087424 */ /* 0x000fe200078e00ff */
[----:B------:R-:W-:Y:S01]  /*0d80*/  FSETP.GEU.AND P1, PT, |R11|, 6.5827683646048100446e-37, PT ;  /* 0x036000000b00780b */ /* 0x000fe20003f2e200 */
[----:B------:R-:W-:Y:S01]  /*0d90*/  BSSY.RECONVERGENT B0, `(.L_x_15) ;  /* 0x0000013000007945 */ /* 0x000fe20003800200 */
[----:B--2---:R-:W1:Y:S03]  /*0da0*/  MUFU.RCP64H R9, R5 ;  /* 0x0000000500097308 */ /* 0x004e660000001800 */
[----:B-1----:R-:W-:-:S08]  /*0db0*/  DFMA R12, -R4, R8, 1 ;  /* 0x3ff00000040c742b */ /* 0x002fd00000000108 */
[----:B------:R-:W-:-:S08]  /*0dc0*/  DFMA R12, R12, R12, R12 ;  /* 0x0000000c0c0c722b */ /* 0x000fd0000000000c */
[----:B------:R-:W-:-:S08]  /*0dd0*/  DFMA R12, R8, R12, R8 ;  /* 0x0000000c080c722b */ /* 0x000fd00000000008 */
[----:B------:R-:W-:-:S08]  /*0de0*/  DFMA R8, -R4, R12, 1 ;  /* 0x3ff000000408742b */ /* 0x000fd0000000010c */
[----:B------:R-:W-:-:S08]  /*0df0*/  DFMA R8, R12, R8, R12 ;  /* 0x000000080c08722b */ /* 0x000fd0000000000c */
[----:B------:R-:W-:-:S08]  /*0e00*/  DMUL R12, R8, R10 ;  /* 0x0000000a080c7228 */ /* 0x000fd00000000000 */
[----:B------:R-:W-:-:S08]  /*0e10*/  DFMA R14, -R4, R12, R10 ;  /* 0x0000000c040e722b */ /* 0x000fd0000000010a */
[----:B0-----:R-:W-:-:S10]  /*0e20*/  DFMA R2, R8, R14, R12 ;  /* 0x0000000e0802722b */ /* 0x001fd4000000000c */
[----:B------:R-:W-:-:S05]  /*0e30*/  FFMA R6, RZ, R5, R3 ;  /* 0x00000005ff067223 */ /* 0x000fca0000000003 */
[----:B------:R-:W-:-:S13]  /*0e40*/  FSETP.GT.AND P0, PT, |R6|, 1.469367938527859385e-39, PT ;  /* 0x001000000600780b */ /* 0x000fda0003f04200 */
[----:B------:R-:W-:Y:S05]  /*0e50*/  @P0 BRA P1, `(.L_x_16) ;  /* 0x0000000000180947 */ /* 0x000fea0000800000 */
[----:B------:R-:W-:Y:S01]  /*0e60*/  IMAD.MOV.U32 R12, RZ, RZ, R10 ;  /* 0x000000ffff0c7224 */ /* 0x000fe200078e000a */
[----:B------:R-:W-:Y:S01]  /*0e70*/  MOV R9, R5 ;  /* 0x0000000500097202 */ /* 0x000fe20000000f00 */
[----:B------:R-:W-:Y:S01]  /*0e80*/  IMAD.MOV.U32 R13, RZ, RZ, R11 ;  /* 0x000000ffff0d7224 */ /* 0x000fe200078e000b */
[----:B------:R-:W-:Y:S01]  /*0e90*/  MOV R14, 0xec0 ;  /* 0x00000ec0000e7802 */ /* 0x000fe20000000f00 */
[----:B------:R-:W-:-:S07]  /*0ea0*/  IMAD.MOV.U32 R8, RZ, RZ, R4 ;  /* 0x000000ffff087224 */ /* 0x000fce00078e0004 */
[----:B------:R-:W-:Y:S05]  /*0eb0*/  CALL.REL.NOINC `($__internal_0_$__cuda_sm20_div_rn_f64_full) ;  /* 0x0000000000307944 */ /* 0x000fea0003c00000 */
.L_x_16:
[----:B------:R-:W-:Y:S05]  /*0ec0*/  BSYNC.RECONVERGENT B0 ;  /* 0x0000000000007941 */ /* 0x000fea0003800200 */
.L_x_15:
[----:B------:R-:W0:Y:S02]  /*0ed0*/  LDC.64 R4, c[0x0][0x398] ;  /* 0x0000e600ff047b82 */ /* 0x000e240000000a00 */
[----:B0-----:R-:W-:-:S05]  /*0ee0*/  IMAD.WIDE R4, R0, 0x8, R4 ;  /* 0x0000000800047825 */ /* 0x001fca00078e0204 */
[----:B------:R-:W-:Y:S01]  /*0ef0*/  STG.E.64 desc[UR12][R4.64], R2 ;  /* 0x0000000204007986 */ /* 0x000fe2000c101b0c */
[----:B------:R-:W-:Y:S05]  /*0f00*/  EXIT ;  /* 0x000000000000794d */ /* 0x000fea0003800000 */
.L_x_12:
[----:B------:R-:W0:Y:S08]  /*0f10*/  LDC.64 R2, c[0x0][0x390] ;  /* 0x0000e400ff027b82 */ /* 0x000e300000000a00 */
[----:B------:R-:W1:Y:S01]  /*0f20*/  LDC.64 R4, c[0x0][0x398] ;  /* 0x0000e600ff047b82 */ /* 0x000e620000000a00 */
[----:B0-----:R-:W-:-:S05]  /*0f30*/  IMAD.WIDE R2, R0, 0x8, R2 ;  /* 0x0000000800027825 */ /* 0x001fca00078e0202 */
[----:B------:R-:W-:Y:S01]  /*0f40*/  STG.E.64 desc[UR12][R2.64], RZ ;  /* 0x000000ff02007986 */ /* 0x000fe2000c101b0c */
[----:B-1----:R-:W-:-:S05]  /*0f50*/  IMAD.WIDE R4, R0, 0x8, R4 ;  /* 0x0000000800047825 */ /* 0x002fca00078e0204 */
[----:B------:R-:W-:Y:S01]  /*0f60*/  STG.E.64 desc[UR12][R4.64], RZ ;  /* 0x000000ff04007986 */ /* 0x000fe2000c101b0c */
[----:B------:R-:W-:Y:S05]  /*0f70*/  EXIT ;  /* 0x000000000000794d */ /* 0x000fea0003800000 */
        .weak           $__internal_0_$__cuda_sm20_div_rn_f64_full
        .type           $__internal_0_$__cuda_sm20_div_rn_f64_full,@function
        .size           $__internal_0_$__cuda_sm20_div_rn_f64_full,(.L_x_60 - $__internal_0_$__cuda_sm20_div_rn_f64_full)
$__internal_0_$__cuda_sm20_div_rn_f64_full:
[C---:B------:R-:W-:Y:S01]  /*0f80*/  FSETP.GEU.AND P0, PT, |R9|.reuse, 1.469367938527859385e-39, PT ;  /* 0x001000000900780b */ /* 0x040fe20003f0e200 */
[----:B------:R-:W-:Y:S01]  /*0f90*/  IMAD.MOV.U32 R18, RZ, RZ, 0x1 ;  /* 0x00000001ff127424 */ /* 0x000fe200078e00ff */
[----:B------:R-:W-:Y:S01]  /*0fa0*/  LOP3.LUT R6, R9, 0x800fffff, RZ, 0xc0, !PT ;  /* 0x800fffff09067812 */ /* 0x000fe200078ec0ff */
[----:B------:R-:W-:Y:S01]  /*0fb0*/  BSSY.RECONVERGENT B1, `(.L_x_17) ;  /* 0x0000055000017945 */ /* 0x000fe20003800200 */
[C---:B------:R-:W-:Y:S02]  /*0fc0*/  FSETP.GEU.AND P2, PT, |R13|.reuse, 1.469367938527859385e-39, PT ;  /* 0x001000000d00780b */ /* 0x040fe40003f4e200 */
[----:B------:R-:W-:Y:S01]  /*0fd0*/  LOP3.LUT R7, R6, 0x3ff00000, RZ, 0xfc, !PT ;  /* 0x3ff0000006077812 */ /* 0x000fe200078efcff */
[----:B------:R-:W-:Y:S01]  /*0fe0*/  IMAD.MOV.U32 R6, RZ, RZ, R8 ;  /* 0x000000ffff067224 */ /* 0x000fe200078e0008 */
[----:B------:R-:W-:Y:S02]  /*0ff0*/  LOP3.LUT R16, R13, 0x7ff00000, RZ, 0xc0, !PT ;  /* 0x7ff000000d107812 */ /* 0x000fe400078ec0ff */
[----:B------:R-:W-:-:S03]  /*1000*/  LOP3.LUT R17, R9, 0x7ff00000, RZ, 0xc0, !PT ;  /* 0x7ff0000009117812 */ /* 0x000fc600078ec0ff */
[----:B------:R-:W-:Y:S01]  /*1010*/  @!P0 DMUL R6, R8, 8.98846567431157953865e+307 ;  /* 0x7fe0000008068828 */ /* 0x000fe20000000000 */
[CC--:B------:R-:W-:Y:S01]  /*1020*/  ISETP.GE.U32.AND P1, PT, R16.reuse, R17.reuse, PT ;  /* 0x000000111000720c */ /* 0x0c0fe20003f26070 */
[----:B------:R-:W-:Y:S01]  /*1030*/  IMAD.MOV.U32 R24, RZ, RZ, R16 ;  /* 0x000000ffff187224 */ /* 0x000fe200078e0010 */
[----:B------:R-:W-:Y:S02]  /*1040*/  MOV R25, R17 ;  /* 0x0000001100197202 */ /* 0x000fe40000000f00 */
[----:B------:R-:W-:Y:S01]  /*1050*/  @!P2 LOP3.LUT R15, R9, 0x7ff00000, RZ, 0xc0, !PT ;  /* 0x7ff00000090fa812 */ /* 0x000fe200078ec0ff */
[----:B------:R-:W0:Y:S03]  /*1060*/  MUFU.RCP64H R19, R7 ;  /* 0x0000000700137308 */ /* 0x000e260000001800 */
[----:B------:R-:W-:Y:S01]  /*1070*/  @!P2 ISETP.GE.U32.AND P3, PT, R16, R15, PT ;  /* 0x0000000f1000a20c */ /* 0x000fe20003f66070 */
[----:B------:R-:W-:Y:S01]  /*1080*/  IMAD.MOV.U32 R15, RZ, RZ, 0x1ca00000 ;  /* 0x1ca00000ff0f7424 */ /* 0x000fe200078e00ff */
[----:B------:R-:W-:-:S04]  /*1090*/  @!P0 LOP3.LUT R25, R7, 0x7ff00000, RZ, 0xc0, !PT ;  /* 0x7ff0000007198812 */ /* 0x000fc800078ec0ff */
[----:B------:R-:W-:-:S04]  /*10a0*/  @!P2 SEL R21, R15, 0x63400000, !P3 ;  /* 0x634000000f15a807 */ /* 0x000fc80005800000 */
[----:B------:R-:W-:Y:S01]  /*10b0*/  @!P2 LOP3.LUT R22, R21, 0x80000000, R13, 0xf8, !PT ;  /* 0x800000001516a812 */ /* 0x000fe200078ef80d */
[----:B0-----:R-:W-:-:S03]  /*10c0*/  DFMA R2, R18, -R6, 1 ;  /* 0x3ff000001202742b */ /* 0x001fc60000000806 */
[----:B------:R-:W-:Y:S01]  /*10d0*/  @!P2 LOP3.LUT R23, R22, 0x100000, RZ, 0xfc, !PT ;  /* 0x001000001617a812 */ /* 0x000fe200078efcff */
[----:B------:R-:W-:-:S04]  /*10e0*/  @!P2 IMAD.MOV.U32 R22, RZ, RZ, RZ ;  /* 0x000000ffff16a224 */ /* 0x000fc800078e00ff */
[----:B------:R-:W-:-:S08]  /*10f0*/  DFMA R2, R2, R2, R2 ;  /* 0x000000020202722b */ /* 0x000fd00000000002 */
[----:B------:R-:W-:Y:S01]  /*1100*/  DFMA R18, R18, R2, R18 ;  /* 0x000000021212722b */ /* 0x000fe20000000012 */
[----:B------:R-:W-:Y:S01]  /*1110*/  SEL R3, R15, 0x63400000, !P1 ;  /* 0x634000000f037807 */ /* 0x000fe20004800000 */
[----:B------:R-:W-:-:S03]  /*1120*/  IMAD.MOV.U32 R2, RZ, RZ, R12 ;  /* 0x000000ffff027224 */ /* 0x000fc600078e000c */
[----:B------:R-:W-:-:S03]  /*1130*/  LOP3.LUT R3, R3, 0x800fffff, R13, 0xf8, !PT ;  /* 0x800fffff03037812 */ /* 0x000fc600078ef80d */
[----:B------:R-:W-:-:S03]  /*1140*/  DFMA R20, R18, -R6, 1 ;  /* 0x3ff000001214742b */ /* 0x000fc60000000806 */
[----:B------:R-:W-:-:S05]  /*1150*/  @!P2 DFMA R2, R2, 2, -R22 ;  /* 0x400000000202a82b */ /* 0x000fca0000000816 */
[----:B------:R-:W-:-:S05]  /*1160*/  DFMA R18, R18, R20, R18 ;  /* 0x000000141212722b */ /* 0x000fca0000000012 */
[----:B------:R-:W-:-:S03]  /*1170*/  @!P2 LOP3.LUT R24, R3, 0x7ff00000, RZ, 0xc0, !PT ;  /* 0x7ff000000318a812 */ /* 0x000fc600078ec0ff */
[----:B------:R-:W-:Y:S02]  /*1180*/  DMUL R20, R18, R2 ;  /* 0x0000000212147228 */ /* 0x000fe40000000000 */
[----:B------:R-:W-:-:S05]  /*1190*/  VIADD R17, R24, 0xffffffff ;  /* 0xffffffff18117836 */ /* 0x000fca0000000000 */
[----:B------:R-:W-:Y:S01]  /*11a0*/  ISETP.GT.U32.AND P0, PT, R17, 0x7feffffe, PT ;  /* 0x7feffffe1100780c */ /* 0x000fe20003f04070 */
[----:B------:R-:W-:Y:S01]  /*11b0*/  VIADD R17, R25, 0xffffffff ;  /* 0xffffffff19117836 */ /* 0x000fe20000000000 */
[----:B------:R-:W-:-:S04]  /*11c0*/  DFMA R22, R20, -R6, R2 ;  /* 0x800000061416722b */ /* 0x000fc80000000002 */
[----:B------:R-:W-:-:S04]  /*11d0*/  ISETP.GT.U32.OR P0, PT, R17, 0x7feffffe, P0 ;  /* 0x7feffffe1100780c */ /* 0x000fc80000704470 */
[----:B------:R-:W-:-:S09]  /*11e0*/  DFMA R18, R18, R22, R20 ;  /* 0x000000161212722b */ /* 0x000fd20000000014 */
[----:B------:R-:W-:Y:S05]  /*11f0*/  @P0 BRA `(.L_x_18) ;  /* 0x00000000006c0947 */ /* 0x000fea0003800000 */
[----:B------:R-:W-:Y:S01]  /*1200*/  LOP3.LUT R13, R9, 0x7ff00000, RZ, 0xc0, !PT ;  /* 0x7ff00000090d7812 */ /* 0x000fe200078ec0ff */
[----:B------:R-:W-:-:S03]  /*1210*/  IMAD.MOV.U32 R20, RZ, RZ, RZ ;  /* 0x000000ffff147224 */ /* 0x000fc600078e00ff */
[CC--:B------:R-:W-:Y:S02]  /*1220*/  VIADDMNMX R12, R16.reuse, -R13.reuse, 0xb9600000, !PT ;  /* 0xb9600000100c7446 */ /* 0x0c0fe4000780090d */
[----:B------:R-:W-:Y:S02]  /*1230*/  ISETP.GE.U32.AND P0, PT, R16, R13, PT ;  /* 0x0000000d1000720c */ /* 0x000fe40003f06070 */
[----:B------:R-:W-:Y:S02]  /*1240*/  VIMNMX R12, PT, PT, R12, 0x46a00000, PT ;  /* 0x46a000000c0c7848 */ /* 0x000fe40003fe0100 */
[----:B------:R-:W-:-:S05]  /*1250*/  SEL R15, R15, 0x63400000, !P0 ;  /* 0x634000000f0f7807 */ /* 0x000fca0004000000 */
[----:B------:R-:W-:-:S04]  /*1260*/  IMAD.IADD R12, R12, 0x1, -R15 ;  /* 0x000000010c0c7824 */ /* 0x000fc800078e0a0f */
[----:B------:R-:W-:-:S06]  /*1270*/  VIADD R21, R12, 0x7fe00000 ;  /* 0x7fe000000c157836 */ /* 0x000fcc0000000000 */
[----:B------:R-:W-:-:S10]  /*1280*/  DMUL R16, R18, R20 ;  /* 0x0000001412107228 */ /* 0x000fd40000000000 */
[----:B------:R-:W-:-:S13]  /*1290*/  FSETP.GTU.AND P0, PT, |R17|, 1.469367938527859385e-39, PT ;  /* 0x001000001100780b */ /* 0x000fda0003f0c200 */
[----:B------:R-:W-:Y:S05]  /*12a0*/  @P0 BRA `(.L_x_19) ;  /* 0x0000000000940947 */ /* 0x000fea0003800000 */
[----:B------:R-:W-:Y:S01]  /*12b0*/  DFMA R2, R18, -R6, R2 ;  /* 0x800000061202722b */ /* 0x000fe20000000002 */
[----:B------:R-:W-:-:S09]  /*12c0*/  IMAD.MOV.U32 R20, RZ, RZ, RZ ;  /* 0x000000ffff147224 */ /* 0x000fd200078e00ff */
[C---:B------:R-:W-:Y:S02]  /*12d0*/  FSETP.NEU.AND P0, PT, R3.reuse, RZ, PT ;  /* 0x000000ff0300720b */ /* 0x040fe40003f0d000 */
[----:B------:R-:W-:-:S04]  /*12e0*/  LOP3.LUT R9, R3, 0x80000000, R9, 0x48, !PT ;  /* 0x8000000003097812 */ /* 0x000fc800078e4809 */
[----:B------:R-:W-:-:S07]  /*12f0*/  LOP3.LUT R21, R9, R21, RZ, 0xfc, !PT ;  /* 0x0000001509157212 */ /* 0x000fce00078efcff */
[----:B------:R-:W-:Y:S05]  /*1300*/  @!P0 BRA `(.L_x_19) ;  /* 0x00000000007c8947 */ /* 0x000fea0003800000 */
[----:B------:R-:W-:Y:S01]  /*1310*/  IADD3 R3, PT, PT, -R12, RZ, RZ ;  /* 0x000000ff0c037210 */ /* 0x000fe20007ffe1ff */
[----:B------:R-:W-:-:S06]  /*1320*/  IMAD.MOV.U32 R2, RZ, RZ, RZ ;  /* 0x000000ffff027224 */ /* 0x000fcc00078e00ff */
[----:B------:R-:W-:Y:S02]  /*1330*/  DFMA R2, R16, -R2, R18 ;  /* 0x800000021002722b */ /* 0x000fe40000000012 */
[----:B------:R-:W-:-:S04]  /*1340*/  DMUL.RP R18, R18, R20 ;  /* 0x0000001412127228 */ /* 0x000fc80000008000 */
[----:B------:R-:W-:-:S04]  /*1350*/  IADD3 R2, PT, PT, -R12, -0x43300000, RZ ;  /* 0xbcd000000c027810 */ /* 0x000fc80007ffe1ff */
[----:B------:R-:W-:Y:S02]  /*1360*/  FSETP.NEU.AND P0, PT, |R3|, R2, PT ;  /* 0x000000020300720b */ /* 0x000fe40003f0d200 */
[----:B------:R-:W-:Y:S02]  /*1370*/  LOP3.LUT R9, R19, R9, RZ, 0x3c, !PT ;  /* 0x0000000913097212 */ /* 0x000fe400078e3cff */
[----:B------:R-:W-:Y:S02]  /*1380*/  FSEL R16, R18, R16, !P0 ;  /* 0x0000001012107208 */ /* 0x000fe40004000000 */
[----:B------:R-:W-:Y:S01]  /*1390*/  FSEL R17, R9, R17, !P0 ;  /* 0x0000001109117208 */ /* 0x000fe20004000000 */
[----:B------:R-:W-:Y:S06]  /*13a0*/  BRA `(.L_x_19) ;  /* 0x0000000000547947 */ /* 0x000fec0003800000 */
.L_x_18:
[----:B------:R-:W-:-:S14]  /*13b0*/  DSETP.NAN.AND P0, PT, R12, R12, PT ;  /* 0x0000000c0c00722a */ /* 0x000fdc0003f08000 */
[----:B------:R-:W-:Y:S05]  /*13c0*/  @P0 BRA `(.L_x_20) ;  /* 0x0000000000440947 */ /* 0x000fea0003800000 */
[----:B------:R-:W-:-:S14]  /*13d0*/  DSETP.NAN.AND P0, PT, R8, R8, PT ;  /* 0x000000080800722a */ /* 0x000fdc0003f08000 */
[----:B------:R-:W-:Y:S05]  /*13e0*/  @P0 BRA `(.L_x_21) ;  /* 0x0000000000300947 */ /* 0x000fea0003800000 */
[----:B------:R-:W-:Y:S01]  /*13f0*/  ISETP.NE.AND P0, PT, R24, R25, PT ;  /* 0x000000191800720c */ /* 0x000fe20003f05270 */
[----:B------:R-:W-:Y:S02]  /*1400*/  IMAD.MOV.U32 R16, RZ, RZ, 0x0 ;  /* 0x00000000ff107424 */ /* 0x000fe400078e00ff */
[----:B------:R-:W-:-:S10]  /*1410*/  IMAD.MOV.U32 R17, RZ, RZ, -0x80000 ;  /* 0xfff80000ff117424 */ /* 0x000fd400078e00ff */
[----:B------:R-:W-:Y:S05]  /*1420*/  @!P0 BRA `(.L_x_19) ;  /* 0x0000000000348947 */ /* 0x000fea0003800000 */
[----:B------:R-:W-:Y:S02]  /*1430*/  ISETP.NE.AND P0, PT, R24, 0x7ff00000, PT ;  /* 0x7ff000001800780c */ /* 0x000fe40003f05270 */
[----:B------:R-:W-:Y:S02]  /*1440*/  LOP3.LUT R17, R13, 0x80000000, R9, 0x48, !PT ;  /* 0x800000000d117812 */ /* 0x000fe400078e4809 */
[----:B------:R-:W-:-:S13]  /*1450*/  ISETP.EQ.OR P0, PT, R25, RZ, !P0 ;  /* 0x000000ff1900720c */ /* 0x000fda0004702670 */
[----:B------:R-:W-:Y:S01]  /*1460*/  @P0 LOP3.LUT R2, R17, 0x7ff00000, RZ, 0xfc, !PT ;  /* 0x7ff0000011020812 */ /* 0x000fe200078efcff */
[----:B------:R-:W-:Y:S02]  /*1470*/  @!P0 IMAD.MOV.U32 R16, RZ, RZ, RZ ;  /* 0x000000ffff108224 */ /* 0x000fe400078e00ff */
[----:B------:R-:W-:Y:S02]  /*1480*/  @P0 IMAD.MOV.U32 R16, RZ, RZ, RZ ;  /* 0x000000ffff100224 */ /* 0x000fe400078e00ff */
[----:B------:R-:W-:Y:S01]  /*1490*/  @P0 IMAD.MOV.U32 R17, RZ, RZ, R2 ;  /* 0x000000ffff110224 */ /* 0x000fe200078e0002 */
[----:B------:R-:W-:Y:S06]  /*14a0*/  BRA `(.L_x_19) ;  /* 0x0000000000147947 */ /* 0x000fec0003800000 */
.L_x_21:
[----:B------:R-:W-:Y:S02]  /*14b0*/  LOP3.LUT R17, R9, 0x80000, RZ, 0xfc, !PT ;  /* 0x0008000009117812 */ /* 0x000fe400078efcff */
[----:B------:R-:W-:Y:S01]  /*14c0*/  MOV R16, R8 ;  /* 0x0000000800107202 */ /* 0x000fe20000000f00 */
[----:B------:R-:W-:Y:S06]  /*14d0*/  BRA `(.L_x_19) ;  /* 0x0000000000087947 */ /* 0x000fec0003800000 */
.L_x_20:
[----:B------:R-:W-:Y:S01]  /*14e0*/  LOP3.LUT R17, R13, 0x80000, RZ, 0xfc, !PT ;  /* 0x000800000d117812 */ /* 0x000fe200078efcff */
[----:B------:R-:W-:-:S07]  /*14f0*/  IMAD.MOV.U32 R16, RZ, RZ, R12 ;  /* 0x000000ffff107224 */ /* 0x000fce00078e000c */
.L_x_19:
[----:B------:R-:W-:Y:S05]  /*1500*/  BSYNC.RECONVERGENT B1 ;  /* 0x0000000000017941 */ /* 0x000fea0003800200 */
.L_x_17:
[----:B------:R-:W-:Y:S02]  /*1510*/  IMAD.MOV.U32 R15, RZ, RZ, 0x0 ;  /* 0x00000000ff0f7424 */ /* 0x000fe400078e00ff */
[----:B------:R-:W-:Y:S02]  /*1520*/  IMAD.MOV.U32 R2, RZ, RZ, R16 ;  /* 0x000000ffff027224 */ /* 0x000fe400078e0010 */
[----:B------:R-:W-:Y:S01]  /*1530*/  IMAD.MOV.U32 R3, RZ, RZ, R17 ;  /* 0x000000ffff037224 */ /* 0x000fe200078e0011 */
[----:B------:R-:W-:Y:S06]  /*1540*/  RET.REL.NODEC R14 `(_Z22aggregateAccelerationsPdS_S_S_PKdi) ;  /* 0xffffffe80eac7950 */ /* 0x000fec0003c3ffff */
.L_x_22:
        /* <DEDUP_REMOVED lines=11> */
.L_x_60:


//--------------------- .text._Z13computeForcesPdS_S_S_iiiS_d --------------------------
	.section	.text._Z13computeForcesPdS_S_S_iiiS_d,"ax",@progbits
	.align	128
        .global         _Z13computeForcesPdS_S_S_iiiS_d
        .type           _Z13computeForcesPdS_S_S_iiiS_d,@function
        .size           _Z13computeForcesPdS_S_S_iiiS_d,(.L_x_64 - _Z13computeForcesPdS_S_S_iiiS_d)
        .other          _Z13computeForcesPdS_S_S_iiiS_d,@"STO_CUDA_ENTRY STV_DEFAULT"
_Z13computeForcesPdS_S_S_iiiS_d:
.text._Z13computeForcesPdS_S_S_iiiS_d:
[----:B------:R-:W-:Y:S01]  /*0000*/  LDC R1, c[0x0][0x37c] ;  /* 0x0000df00ff017b82 */ /* 0x000fe20000000800 */
[----:B------:R-:W0:Y:S07]  /*0010*/  S2R R0, SR_TID.X ;  /* 0x0000000000007919 */ /* 0x000e2e0000002100 */
[----:B------:R-:W0:Y:S01]  /*0020*/  S2UR UR4, SR_CTAID.X ;  /* 0x00000000000479c3 */ /* 0x000e220000002500 */
[----:B------:R-:W1:Y:S01]  /*0030*/  LDCU UR6, c[0x0][0x3a0] ;  /* 0x00007400ff0677ac */ /* 0x000e620008000800 */
[----:B------:R-:W2:Y:S06]  /*0040*/  S2R R3, SR_TID.Y ;  /* 0x0000000000037919 */ /* 0x000eac0000002200 */
[----:B------:R-:W0:Y:S08]  /*0050*/  LDC R37, c[0x0][0x360] ;  /* 0x0000d800ff257b82 */ /* 0x000e300000000800 */
[----:B------:R-:W2:Y:S08]  /*0060*/  S2UR UR5, SR_CTAID.Y ;  /* 0x00000000000579c3 */ /* 0x000eb00000002600 */
[----:B------:R-:W2:Y:S01]  /*0070*/  LDC R2, c[0x0][0x364] ;  /* 0x0000d900ff027b82 */ /* 0x000ea20000000800 */
[----:B0-----:R-:W-:-:S02]  /*0080*/  IMAD R37, R37, UR4, R0 ;  /* 0x0000000425257c24 */ /* 0x001fc4000f8e0200 */
[----:B--2---:R-:W-:-:S05]  /*0090*/  IMAD R0, R2, UR5, R3 ;  /* 0x0000000502007c24 */ /* 0x004fca000f8e0203 */
[----:B------:R-:W-:-:S04]  /*00a0*/  VIMNMX R2, PT, PT, R37, R0, !PT ;  /* 0x0000000025027248 */ /* 0x000fc80007fe0100 */
[----:B-1----:R-:W-:-:S13]  /*00b0*/  ISETP.GE.AND P0, PT, R2, UR6, PT ;  /* 0x0000000602007c0c */ /* 0x002fda000bf06270 */
[----:B------:R-:W-:Y:S05]  /*00c0*/  @P0 EXIT ;  /* 0x000000000000094d */ /* 0x000fea0003800000 */
[----:B------:R-:W0:Y:S01]  /*00d0*/  LDC.64 R14, c[0x0][0x398] ;  /* 0x0000e600ff0e7b82 */ /* 0x000e220000000a00 */
[----:B------:R-:W1:Y:S07]  /*00e0*/  LDCU.64 UR8, c[0x0][0x358] ;  /* 0x00006b00ff0877ac */ /* 0x000e6e0008000a00 */
[----:B------:R-:W2:Y:S01]  /*00f0*/  LDC.64 R10, c[0x0][0x390] ;  /* 0x0000e400ff0a7b82 */ /* 0x000ea20000000a00 */
[----:B0-----:R-:W-:-:S04]  /*0100*/  IMAD.WIDE R12, R37, 0x8, R14 ;  /* 0x00000008250c7825 */ /* 0x001fc800078e020e */
[C---:B------:R-:W-:Y:S01]  /*0110*/  IMAD.WIDE.U32 R14, R0.reuse, 0x8, R14 ;  /* 0x00000008000e7825 */ /* 0x040fe200078e000e */
[----:B-1----:R-:W3:Y:S03]  /*0120*/  LDG.E.64 R4, desc[UR8][R12.64] ;  /* 0x000000080c047981 */ /* 0x002ee6000c1e1b00 */
[--C-:B--2---:R-:W-:Y:S02]  /*0130*/  IMAD.WIDE R2, R37, 0x8, R10.reuse ;  /* 0x0000000825027825 */ /* 0x104fe400078e020a */
[----:B------:R-:W3:Y:S02]  /*0140*/  LDG.E.64 R14, desc[UR8][R14.64] ;  /* 0x000000080e0e7981 */ /* 0x000ee4000c1e1b00 */
[----:B------:R-:W-:Y:S02]  /*0150*/  IMAD.WIDE.U32 R10, R0, 0x8, R10 ;  /* 0x00000008000a7825 */ /* 0x000fe400078e000a */
[----:B------:R-:W2:Y:S04]  /*0160*/  LDG.E.64 R2, desc[UR8][R2.64] ;  /* 0x0000000802027981 */ /* 0x000ea8000c1e1b00 */
[----:B------:R-:W2:Y:S01]  /*0170*/  LDG.E.64 R6, desc[UR8][R10.64] ;  /* 0x000000080a067981 */ /* 0x000ea2000c1e1b00 */
[----:B------:R-:W-:Y:S01]  /*0180*/  BSSY.RECONVERGENT B0, `(.L_x_23) ;  /* 0x0000017000007945 */ /* 0x000fe20003800200 */
[----:B---3--:R-:W-:Y:S01]  /*0190*/  DADD R4, R4, -R14 ;  /* 0x0000000004047229 */ /* 0x008fe2000000080e */
[----:B------:R-:W-:-:S02]  /*01a0*/  IMAD.MOV.U32 R14, RZ, RZ, 0x0 ;  /* 0x00000000ff0e7424 */ /* 0x000fc400078e00ff */
[----:B------:R-:W-:Y:S01]  /*01b0*/  IMAD.MOV.U32 R15, RZ, RZ, 0x3fd80000 ;  /* 0x3fd80000ff0f7424 */ /* 0x000fe200078e00ff */
[----:B--2---:R-:W-:-:S04]  /*01c0*/  DADD R6, R2, -R6 ;  /* 0x0000000002067229 */ /* 0x004fc80000000806 */
[----:B------:R-:W-:-:S08]  /*01d0*/  DMUL R8, R4, R4 ;  /* 0x0000000404087228 */ /* 0x000fd00000000000 */
[----:B------:R-:W-:-:S06]  /*01e0*/  DFMA R8, R6, R6, R8 ;  /* 0x000000060608722b */ /* 0x000fcc0000000008 */
[----:B------:R-:W0:Y:S04]  /*01f0*/  MUFU.RSQ64H R17, R9 ;  /* 0x0000000900117308 */ /* 0x000e280000001c00 */
[----:B------:R-:W-:-:S05]  /*0200*/  VIADD R16, R9, 0xfcb00000 ;  /* 0xfcb0000009107836 */ /* 0x000fca0000000000 */
[----:B------:R-:W-:Y:S01]  /*0210*/  ISETP.GE.U32.AND P0, PT, R16, 0x7ca00000, PT ;  /* 0x7ca000001000780c */ /* 0x000fe20003f06070 */
[----:B0-----:R-:W-:-:S08]  /*0220*/  DMUL R12, R16, R16 ;  /* 0x00000010100c7228 */ /* 0x001fd00000000000 */
[----:B------:R-:W-:-:S08]  /*0230*/  DFMA R12, R8, -R12, 1 ;  /* 0x3ff00000080c742b */ /* 0x000fd0000000080c */
[----:B------:R-:W-:Y:S02]  /*0240*/  DFMA R2, R12, R14, 0.5 ;  /* 0x3fe000000c02742b */ /* 0x000fe4000000000e */
[----:B------:R-:W-:-:S08]  /*0250*/  DMUL R12, R16, R12 ;  /* 0x0000000c100c7228 */ /* 0x000fd00000000000 */
[----:B------:R-:W-:-:S08]  /*0260*/  DFMA R12, R2, R12, R16 ;  /* 0x0000000c020c722b */ /* 0x000fd00000000010 */
[----:B------:R-:W-:Y:S02]  /*0270*/  DMUL R14, R8, R12 ;  /* 0x0000000c080e7228 */ /* 0x000fe40000000000 */
[----:B------:R-:W-:Y:S02]  /*0280*/  VIADD R21, R13, 0xfff00000 ;  /* 0xfff000000d157836 */ /* 0x000fe40000000000 */
[----:B------:R-:W-:-:S04]  /*0290*/  IMAD.MOV.U32 R20, RZ, RZ, R12 ;  /* 0x000000ffff147224 */ /* 0x000fc800078e000c */
[----:B------:R-:W-:-:S08]  /*02a0*/  DFMA R18, R14, -R14, R8 ;  /* 0x8000000e0e12722b */ /* 0x000fd00000000008 */
[----:B------:R-:W-:Y:S01]  /*02b0*/  DFMA R10, R18, R20, R14 ;  /* 0x00000014120a722b */ /* 0x000fe2000000000e */
[----:B------:R-:W-:Y:S10]  /*02c0*/  @!P0 BRA `(.L_x_24) ;  /* 0x0000000000088947 */ /* 0x000ff40003800000 */
[----:B------:R-:W-:-:S07]  /*02d0*/  MOV R2, 0x2f0 ;  /* 0x000002f000027802 */ /* 0x000fce0000000f00 */
[----:B------:R-:W-:Y:S05]  /*02e0*/  CALL.REL.NOINC `($__internal_3_$__cuda_sm20_dsqrt_rn_f64_mediumpath_v1) ;  /* 0x0000001400807944 */ /* 0x000fea0003c00000 */
.L_x_24:
[----:B------:R-:W-:Y:S05]  /*02f0*/  BSYNC.RECONVERGENT B0 ;  /* 0x0000000000007941 */ /* 0x000fea0003800200 */
.L_x_23:
[----:B------:R-:W-:Y:S01]  /*0300*/  DSETP.NEU.AND P0, PT, R8, RZ, PT ;  /* 0x000000ff0800722a */ /* 0x000fe20003f0d000 */
[----:B------:R-:W0:Y:S08]  /*0310*/  LDC.64 R2, c[0x0][0x380] ;  /* 0x0000e000ff027b82 */ /* 0x000e300000000a00 */
[----:B------:R-:W1:Y:S08]  /*0320*/  LDC.64 R12, c[0x0][0x388] ;  /* 0x0000e200ff0c7b82 */ /* 0x000e700000000a00 */
[----:B------:R-:W2:Y:S02]  /*0330*/  @!P0 LDC R15, c[0x0][0x3a0] ;  /* 0x0000e800ff0f8b82 */ /* 0x000ea40000000800 */
[----:B--2---:R-:W-:-:S04]  /*0340*/  @!P0 IMAD R15, R37, R15, R0 ;  /* 0x0000000f250f8224 */ /* 0x004fc800078e0200 */
[----:B0-----:R-:W-:-:S04]  /*0350*/  @!P0 IMAD.WIDE R2, R15, 0x8, R2 ;  /* 0x000000080f028825 */ /* 0x001fc800078e0202 */
[----:B-1----:R-:W-:Y:S01]  /*0360*/  @!P0 IMAD.WIDE R12, R15, 0x8, R12 ;  /* 0x000000080f0c8825 */ /* 0x002fe200078e020c */
[----:B------:R0:W-:Y:S04]  /*0370*/  @!P0 STG.E.64 desc[UR8][R2.64], RZ ;  /* 0x000000ff02008986 */ /* 0x0001e8000c101b08 */
[----:B------:R0:W-:Y:S01]  /*0380*/  @!P0 STG.E.64 desc[UR8][R12.64], RZ ;  /* 0x000000ff0c008986 */ /* 0x0001e2000c101b08 */
[----:B------:R-:W-:Y:S05]  /*0390*/  @!P0 EXIT ;  /* 0x000000000000894d */ /* 0x000fea0003800000 */
[----:B0-----:R-:W-:Y:S01]  /*03a0*/  DADD R2, -RZ, |R10| ;  /* 0x00000000ff027229 */ /* 0x001fe2000000050a */
[----:B------:R-:W-:Y:S01]  /*03b0*/  BSSY.RECONVERGENT B0, `(.L_x_25) ;  /* 0x0000006000007945 */ /* 0x000fe20003800200 */
[----:B------:R-:W-:Y:S01]  /*03c0*/  UMOV UR4, URZ ;  /* 0x000000ff00047c82 */ /* 0x000fe20008000000 */
[----:B------:R-:W-:-:S07]  /*03d0*/  UMOV UR5, 0x401c0000 ;  /* 0x401c000000057882 */ /* 0x000fce0000000000 */
[----:B------:R-:W-:Y:S01]  /*03e0*/  IMAD.MOV.U32 R22, RZ, RZ, R2 ;  /* 0x000000ffff167224 */ /* 0x000fe200078e0002 */
[----:B------:R-:W-:-:S07]  /*03f0*/  MOV R2, 0x410 ;  /* 0x0000041000027802 */ /* 0x000fce0000000f00 */
[----:B------:R-:W-:Y:S05]  /*0400*/  CALL.REL.NOINC `($_Z13computeForcesPdS_S_S_iiiS_d$__internal_accurate_pow) ;  /* 0x0000001400d87944 */ /* 0x000fea0003c00000 */
[----:B------:R-:W-:Y:S05]  /*0410*/  BSYNC.RECONVERGENT B0 ;  /* 0x0000000000007941 */ /* 0x000fea0003800200 */
.L_x_25:
[----:B------:R-:W-:Y:S01]  /*0420*/  DADD R2, R10, 7 ;  /* 0x401c00000a027429 */ /* 0x000fe20000000000 */
[----:B------:R-:W-:Y:S01]  /*0430*/  ISETP.GE.AND P0, PT, R11, RZ, PT ;  /* 0x000000ff0b00720c */ /* 0x000fe20003f06270 */
[----:B------:R-:W-:Y:S01]  /*0440*/  DADD R12, -RZ, -R18 ;  /* 0x00000000ff0c7229 */ /* 0x000fe20000000912 */
[----:B------:R-:W-:Y:S07]  /*0450*/  BSSY.RECONVERGENT B0, `(.L_x_26) ;  /* 0x000000e000007945 */ /* 0x000fee0003800200 */
[----:B------:R-:W-:-:S02]  /*0460*/  LOP3.LUT R2, R3, 0x7ff00000, RZ, 0xc0, !PT ;  /* 0x7ff0000003027812 */ /* 0x000fc400078ec0ff */
[----:B------:R-:W-:Y:S02]  /*0470*/  FSEL R12, R12, R18, !P0 ;  /* 0x000000120c0c7208 */ /* 0x000fe40004000000 */
[----:B------:R-:W-:Y:S01]  /*0480*/  ISETP.NE.AND P1, PT, R2, 0x7ff00000, PT ;  /* 0x7ff000000200780c */ /* 0x000fe20003f25270 */
[----:B------:R-:W-:Y:S01]  /*0490*/  DADD R2, -RZ, |R10| ;  /* 0x00000000ff027229 */ /* 0x000fe2000000050a */
[----:B------:R-:W-:-:S11]  /*04a0*/  FSEL R13, R13, R19, !P0 ;  /* 0x000000130d0d7208 */ /* 0x000fd60004000000 */
[----:B------:R-:W-:Y:S05]  /*04b0*/  @P1 BRA `(.L_x_27) ;  /* 0x00000000001c1947 */ /* 0x000fea0003800000 */
[----:B------:R-:W-:-:S14]  /*04c0*/  DSETP.GE.AND P1, PT, R8, RZ, PT ;  /* 0x000000ff0800722a */ /* 0x000fdc0003f26000 */
[----:B------:R-:W-:Y:S01]  /*04d0*/  @!P1 DADD R12, R10, 7 ;  /* 0x401c00000a0c9429 */ /* 0x000fe20000000000 */
[----:B------:R-:W-:Y:S10]  /*04e0*/  @!P1 BRA `(.L_x_27) ;  /* 0x0000000000109947 */ /* 0x000ff40003800000 */
[----:B------:R-:W-:-:S14]  /*04f0*/  DSETP.NEU.AND P1, PT, |R10|, +INF , PT ;  /* 0x7ff000000a00742a */ /* 0x000fdc0003f2d200 */
[----:B------:R-:W-:Y:S02]  /*0500*/  @!P1 IMAD.MOV.U32 R14, RZ, RZ, -0x100000 ;  /* 0xfff00000ff0e9424 */ /* 0x000fe400078e00ff */
[----:B------:R-:W-:-:S03]  /*0510*/  @!P1 IMAD.MOV.U32 R12, RZ, RZ, RZ ;  /* 0x000000ffff0c9224 */ /* 0x000fc600078e00ff */
[----:B------:R-:W-:-:S07]  /*0520*/  @!P1 SEL R13, R14, 0x7ff00000, !P0 ;  /* 0x7ff000000e0d9807 */ /* 0x000fce0004000000 */
.L_x_27:
[----:B------:R-:W-:Y:S05]  /*0530*/  BSYNC.RECONVERGENT B0 ;  /* 0x0000000000007941 */ /* 0x000fea0003800200 */
.L_x_26:
[----:B------:R-:W-:Y:S01]  /*0540*/  BSSY.RECONVERGENT B0, `(.L_x_28) ;  /* 0x0000005000007945 */ /* 0x000fe20003800200 */
[----:B------:R-:W-:Y:S01]  /*0550*/  IMAD.MOV.U32 R22, RZ, RZ, R2 ;  /* 0x000000ffff167224 */ /* 0x000fe200078e0002 */
[----:B------:R-:W-:Y:S01]  /*0560*/  MOV R2, 0x590 ;  /* 0x0000059000027802 */ /* 0x000fe20000000f00 */
[----:B------:R-:W-:-:S06]  /*0570*/  UMOV UR5, 0x402a0000 ;  /* 0x402a000000057882 */ /* 0x000fcc0000000000 */
[----:B------:R-:W-:Y:S05]  /*0580*/  CALL.REL.NOINC `($_Z13computeForcesPdS_S_S_iiiS_d$__internal_accurate_pow) ;  /* 0x0000001400787944 */ /* 0x000fea0003c00000 */
[----:B------:R-:W-:Y:S05]  /*0590*/  BSYNC.RECONVERGENT B0 ;  /* 0x0000000000007941 */ /* 0x000fea0003800200 */
.L_x_28:
[----:B------:R-:W0:Y:S02]  /*05a0*/  LDC.64 R14, c[0x0][0x3b0] ;  /* 0x0000ec00ff0e7b82 */ /* 0x000e240000000a00 */
[----:B0-----:R-:W-:-:S06]  /*05b0*/  IMAD.WIDE R14, R37, 0x8, R14 ;  /* 0x00000008250e7825 */ /* 0x001fcc00078e020e */
[----:B------:R-:W2:Y:S01]  /*05c0*/  LDG.E.64 R14, desc[UR8][R14.64] ;  /* 0x000000080e0e7981 */ /* 0x000ea2000c1e1b00 */
[----:B------:R-:W-:Y:S01]  /*05d0*/  DADD R2, R10, 13 ;  /* 0x402a00000a027429 */ /* 0x000fe20000000000 */
[----:B------:R-:W-:Y:S01]  /*05e0*/  BSSY.RECONVERGENT B0, `(.L_x_29) ;  /* 0x0000010000007945 */ /* 0x000fe20003800200 */
[----:B------:R-:W-:-:S08]  /*05f0*/  DADD R16, -RZ, -R18 ;  /* 0x00000000ff107229 */ /* 0x000fd00000000912 */
[----:B------:R-:W-:Y:S02]  /*0600*/  LOP3.LUT R2, R3, 0x7ff00000, RZ, 0xc0, !PT ;  /* 0x7ff0000003027812 */ /* 0x000fe400078ec0ff */
[----:B------:R-:W-:Y:S02]  /*0610*/  FSEL R16, R16, R18, !P0 ;  /* 0x0000001210107208 */ /* 0x000fe40004000000 */
[----:B------:R-:W-:Y:S02]  /*0620*/  ISETP.NE.AND P1, PT, R2, 0x7ff00000, PT ;  /* 0x7ff000000200780c */ /* 0x000fe40003f25270 */
[----:B------:R-:W-:Y:S01]  /*0630*/  FSEL R17, R17, R19, !P0 ;  /* 0x0000001311117208 */ /* 0x000fe20004000000 */
[----:B--2---:R-:W-:-:S10]  /*0640*/  DADD R2, -RZ, |R14| ;  /* 0x00000000ff027229 */ /* 0x004fd4000000050e */
[----:B------:R-:W-:Y:S05]  /*0650*/  @P1 BRA `(.L_x_30) ;  /* 0x0000000000201947 */ /* 0x000fea0003800000 */
[----:B------:R-:W-:-:S14]  /*0660*/  DSETP.GE.AND P0, PT, R8, RZ, PT ;  /* 0x000000ff0800722a */ /* 0x000fdc0003f06000 */
[----:B------:R-:W-:Y:S01]  /*0670*/  @!P0 DADD R16, R10, 13 ;  /* 0x402a00000a108429 */ /* 0x000fe20000000000 */
[----:B------:R-:W-:Y:S10]  /*0680*/  @!P0 BRA `(.L_x_30) ;  /* 0x0000000000148947 */ /* 0x000ff40003800000 */
[----:B------:R-:W-:-:S14]  /*0690*/  DSETP.NEU.AND P0, PT, |R10|, +INF , PT ;  /* 0x7ff000000a00742a */ /* 0x000fdc0003f0d200 */
[----:B------:R-:W-:Y:S01]  /*06a0*/  @!P0 IMAD.MOV.U32 R8, RZ, RZ, -0x100000 ;  /* 0xfff00000ff088424 */ /* 0x000fe200078e00ff */
[----:B------:R-:W-:Y:S01]  /*06b0*/  @!P0 ISETP.GE.AND P1, PT, R11, RZ, PT ;  /* 0x000000ff0b00820c */ /* 0x000fe20003f26270 */
[----:B------:R-:W-:-:S03]  /*06c0*/  @!P0 IMAD.MOV.U32 R16, RZ, RZ, RZ ;  /* 0x000000ffff108224 */ /* 0x000fc600078e00ff */
[----:B------:R-:W-:-:S09]  /*06d0*/  @!P0 SEL R17, R8, 0x7ff00000, !P1 ;  /* 0x7ff0000008118807 */ /* 0x000fd20004800000 */
.L_x_30:
[----:B------:R-:W-:Y:S05]  /*06e0*/  BSYNC.RECONVERGENT B0 ;  /* 0x0000000000007941 */ /* 0x000fea0003800200 */
.L_x_29:
[----:B------:R-:W-:Y:S01]  /*06f0*/  BSSY.RECONVERGENT B0, `(.L_x_31) ;  /* 0x0000005000007945 */ /* 0x000fe20003800200 */
[----:B------:R-:W-:Y:S01]  /*0700*/  IMAD.MOV.U32 R22, RZ, RZ, R2 ;  /* 0x000000ffff167224 */ /* 0x000fe200078e0002 */
[----:B------:R-:W-:Y:S01]  /*0710*/  MOV R2, 0x740 ;  /* 0x0000074000027802 */ /* 0x000fe20000000f00 */
[----:B------:R-:W-:-:S06]  /*0720*/  UMOV UR5, 0x40180000 ;  /* 0x4018000000057882 */ /* 0x000fcc0000000000 */
[----:B------:R-:W-:Y:S05]  /*0730*/  CALL.REL.NOINC `($_Z13computeForcesPdS_S_S_iiiS_d$__internal_accurate_pow) ;  /* 0x00000014000c7944 */ /* 0x000fea0003c00000 */
[----:B------:R-:W-:Y:S05]  /*0740*/  BSYNC.RECONVERGENT B0 ;  /* 0x0000000000007941 */ /* 0x000fea0003800200 */
.L_x_31:
[C---:B------:R-:W-:Y:S01]  /*0750*/  DADD R8, R14.reuse, 6 ;  /* 0x401800000e087429 */ /* 0x040fe20000000000 */
[----:B------:R-:W0:Y:S01]  /*0760*/  MUFU.RCP64H R3, R13 ;  /* 0x0000000d00037308 */ /* 0x000e220000001800 */
[----:B------:R-:W-:Y:S01]  /*0770*/  DSETP.NEU.AND P0, PT, R14, RZ, PT ;  /* 0x000000ff0e00722a */ /* 0x000fe20003f0d000 */
[----:B------:R-:W-:Y:S01]  /*0780*/  VIADD R2, R13, 0x300402 ;  /* 0x003004020d027836 */ /* 0x000fe20000000000 */
[----:B------:R-:W-:Y:S06]  /*0790*/  BSSY.RECONVERGENT B0, `(.L_x_32) ;  /* 0x000000c000007945 */ /* 0x000fec0003800200 */
[----:B------:R-:W-:-:S04]  /*07a0*/  LOP3.LUT R8, R9, 0x7ff00000, RZ, 0xc0, !PT ;  /* 0x7ff0000009087812 */ /* 0x000fc800078ec0ff */
[----:B------:R-:W-:Y:S02]  /*07b0*/  ISETP.NE.AND P1, PT, R8, 0x7ff00000, PT ;  /* 0x7ff000000800780c */ /* 0x000fe40003f25270 */
[----:B------:R-:W-:Y:S01]  /*07c0*/  @!P0 CS2R R18, SRZ ;  /* 0x0000000000128805 */ /* 0x000fe2000001ff00 */
[----:B0-----:R-:W-:-:S10]  /*07d0*/  DFMA R8, R2, -R12, 1 ;  /* 0x3ff000000208742b */ /* 0x001fd4000000080c */
[----:B------:R-:W-:Y:S05]  /*07e0*/  @P1 BRA `(.L_x_33) ;  /* 0x0000000000181947 */ /* 0x000fea0003800000 */
[----:B------:R-:W-:-:S14]  /*07f0*/  DSETP.NAN.AND P1, PT, R14, R14, PT ;  /* 0x0000000e0e00722a */ /* 0x000fdc0003f28000 */
[----:B------:R-:W-:Y:S01]  /*0800*/  @P1 DADD R18, R14, 6 ;  /* 0x401800000e121429 */ /* 0x000fe20000000000 */
[----:B------:R-:W-:Y:S10]  /*0810*/  @P1 BRA `(.L_x_33) ;  /* 0x00000000000c1947 */ /* 0x000ff40003800000 */
[----:B------:R-:W-:-:S14]  /*0820*/  DSETP.NEU.AND P1, PT, |R14|, +INF , PT ;  /* 0x7ff000000e00742a */ /* 0x000fdc0003f2d200 */
[----:B------:R-:W-:Y:S02]  /*0830*/  @!P1 IMAD.MOV.U32 R18, RZ, RZ, 0x0 ;  /* 0x00000000ff129424 */ /* 0x000fe400078e00ff */
[----:B------:R-:W-:-:S07]  /*0840*/  @!P1 IMAD.MOV.U32 R19, RZ, RZ, 0x7ff00000 ;  /* 0x7ff00000ff139424 */ /* 0x000fce00078e00ff */
.L_x_33:
[----:B------:R-:W-:Y:S05]  /*0850*/  BSYNC.RECONVERGENT B0 ;  /* 0x0000000000007941 */ /* 0x000fea0003800200 */
.L_x_32:
[----:B------:R-:W0:Y:S01]  /*0860*/  LDCU UR5, c[0x0][0x3a4] ;  /* 0x00007480ff0577ac */ /* 0x000e220008000800 */
[----:B------:R-:W-:Y:S01]  /*0870*/  DFMA R8, R8, R8, R8 ;  /* 0x000000080808722b */ /* 0x000fe20000000008 */
[----:B------:R-:W-:Y:S01]  /*0880*/  BSSY.RECONVERGENT B0, `(.L_x_34) ;  /* 0x0000011000007945 */ /* 0x000fe20003800200 */
[----:B------:R-:W-:-:S06]  /*0890*/  DSETP.NEU.AND P1, PT, R14, 1, PT ;  /* 0x3ff000000e00742a */ /* 0x000fcc0003f2d000 */
[----:B------:R-:W-:Y:S01]  /*08a0*/  DFMA R20, R2, R8, R2 ;  /* 0x000000080214722b */ /* 0x000fe20000000002 */
[----:B------:R-:W-:Y:S02]  /*08b0*/  FSEL R18, R18, RZ, P1 ;  /* 0x000000ff12127208 */ /* 0x000fe40000800000 */
[----:B------:R-:W-:Y:S02]  /*08c0*/  FSEL R19, R19, 1.875, P1 ;  /* 0x3ff0000013137808 */ /* 0x000fe40000800000 */
[----:B------:R-:W-:-:S03]  /*08d0*/  FSETP.GEU.AND P1, PT, |R2|, 5.8789094863358348022e-39, PT ;  /* 0x004004020200780b */ /* 0x000fc60003f2e200 */
[C---:B------:R-:W-:Y:S01]  /*08e0*/  DFMA R22, R20.reuse, -R12, 1 ;  /* 0x3ff000001416742b */ /* 0x040fe2000000080c */
[----:B0-----:R-:W0:Y:S07]  /*08f0*/  I2F.F64 R8, UR5 ;  /* 0x0000000500087d12 */ /* 0x001e2e0008201c00 */
[----:B------:R-:W-:Y:S02]  /*0900*/  DFMA R20, R20, R22, R20 ;  /* 0x000000161414722b */ /* 0x000fe40000000014 */
[----:B0-----:R-:W-:Y:S01]  /*0910*/  DMUL R8, R8, R18 ;  /* 0x0000001208087228 */ /* 0x001fe20000000000 */
[----:B------:R-:W-:Y:S10]  /*0920*/  @P1 BRA `(.L_x_35) ;  /* 0x0000000000181947 */ /* 0x000ff40003800000 */
[----:B------:R-:W-:Y:S01]  /*0930*/  LOP3.LUT R2, R13, 0x7fffffff, RZ, 0xc0, !PT ;  /* 0x7fffffff0d027812 */ /* 0x000fe200078ec0ff */
[----:B------:R-:W-:Y:S01]  /*0940*/  IMAD.MOV.U32 R19, RZ, RZ, R12 ;  /* 0x000000ffff137224 */ /* 0x000fe200078e000c */
[----:B------:R-:W-:Y:S01]  /*0950*/  MOV R18, 0x990 ;  /* 0x0000099000127802 */ /* 0x000fe20000000f00 */
[----:B------:R-:W-:Y:S01]  /*0960*/  IMAD.MOV.U32 R3, RZ, RZ, R13 ;  /* 0x000000ffff037224 */ /* 0x000fe200078e000d */
[----:B------:R-:W-:-:S07]  /*0970*/  IADD3 R22, PT, PT, R2, -0x100000, RZ ;  /* 0xfff0000002167810 */ /* 0x000fce0007ffe0ff */
[----:B------:R-:W-:Y:S05]  /*0980*/  CALL.REL.NOINC `($__internal_1_$__cuda_sm20_dblrcp_rn_slowpath_v3) ;  /* 0x0000000400c47944 */ /* 0x000fea0003c00000 */
.L_x_35:
[----:B------:R-:W-:Y:S05]  /*0990*/  BSYNC.RECONVERGENT B0 ;  /* 0x0000000000007941 */ /* 0x000fea0003800200 */
.L_x_34:
[----:B------:R-:W-:Y:S01]  /*09a0*/  DSETP.NEU.AND P1, PT, R10, 1, PT ;  /* 0x3ff000000a00742a */ /* 0x000fe20003f2d000 */
[----:B------:R-:W-:Y:S01]  /*09b0*/  BSSY.RECONVERGENT B0, `(.L_x_36) ;  /* 0x000000a000007945 */ /* 0x000fe20003800200 */
[----:B------:R-:W-:Y:S01]  /*09c0*/  DADD R12, -RZ, |R14| ;  /* 0x00000000ff0c7229 */ /* 0x000fe2000000050e */
[----:B------:R-:W-:-:S03]  /*09d0*/  UMOV UR5, 0x40280000 ;  /* 0x4028000000057882 */ /* 0x000fc60000000000 */
[----:B------:R-:W-:Y:S02]  /*09e0*/  FSEL R2, R20, RZ, P1 ;  /* 0x000000ff14027208 */ /* 0x000fe40000800000 */
[----:B------:R-:W-:-:S04]  /*09f0*/  FSEL R3, R21, 1.875, P1 ;  /* 0x3ff0000015037808 */ /* 0x000fc80000800000 */
[----:B------:R-:W-:Y:S02]  /*0a00*/  IMAD.MOV.U32 R22, RZ, RZ, R12 ;  /* 0x000000ffff167224 */ /* 0x000fe400078e000c */
[----:B------:R-:W-:Y:S01]  /*0a10*/  DMUL R8, R8, R2 ;  /* 0x0000000208087228 */ /* 0x000fe20000000000 */
[----:B------:R-:W-:Y:S01]  /*0a20*/  IMAD.MOV.U32 R3, RZ, RZ, R13 ;  /* 0x000000ffff037224 */ /* 0x000fe200078e000d */
[----:B------:R-:W-:-:S09]  /*0a30*/  MOV R2, 0xa50 ;  /* 0x00000a5000027802 */ /* 0x000fd20000000f00 */
[----:B------:R-:W-:Y:S05]  /*0a40*/  CALL.REL.NOINC `($_Z13computeForcesPdS_S_S_iiiS_d$__internal_accurate_pow) ;  /* 0x0000001000487944 */ /* 0x000fea0003c00000 */
[----:B------:R-:W-:Y:S05]  /*0a50*/  BSYNC.RECONVERGENT B0 ;  /* 0x0000000000007941 */ /* 0x000fea0003800200 */
.L_x_36:
[----:B------:R-:W-:Y:S01]  /*0a60*/  DADD R12, R14, 12 ;  /* 0x402800000e0c7429 */ /* 0x000fe20000000000 */
[----:B------:R-:W0:Y:S01]  /*0a70*/  MUFU.RCP64H R3, R17 ;  /* 0x0000001100037308 */ /* 0x000e220000001800 */
[----:B------:R-:W-:Y:S01]  /*0a80*/  VIADD R2, R17, 0x300402 ;  /* 0x0030040211027836 */ /* 0x000fe20000000000 */
[----:B------:R-:W-:Y:S01]  /*0a90*/  BSSY.RECONVERGENT B0, `(.L_x_37) ;  /* 0x000000c000007945 */ /* 0x000fe20003800200 */
[----:B------:R-:W-:-:S06]  /*0aa0*/  @!P0 CS2R R18, SRZ ;  /* 0x0000000000128805 */ /* 0x000fcc000001ff00 */
[----:B------:R-:W-:-:S04]  /*0ab0*/  LOP3.LUT R12, R13, 0x7ff00000, RZ, 0xc0, !PT ;  /* 0x7ff000000d0c7812 */ /* 0x000fc800078ec0ff */
[----:B------:R-:W-:Y:S01]  /*0ac0*/  ISETP.NE.AND P1, PT, R12, 0x7ff00000, PT ;  /* 0x7ff000000c00780c */ /* 0x000fe20003f25270 */
[----:B0-----:R-:W-:-:S12]  /*0ad0*/  DFMA R12, R2, -R16, 1 ;  /* 0x3ff00000020c742b */ /* 0x001fd80000000810 */
[----:B------:R-:W-:Y:S05]  /*0ae0*/  @P1 BRA `(.L_x_38) ;  /* 0x0000000000181947 */ /* 0x000fea0003800000 */
[----:B------:R-:W-:-:S14]  /*0af0*/  DSETP.NAN.AND P0, PT, R14, R14, PT ;  /* 0x0000000e0e00722a */ /* 0x000fdc0003f08000 */
[----:B------:R-:W-:Y:S01]  /*0b00*/  @P0 DADD R18, R14, 12 ;  /* 0x402800000e120429 */ /* 0x000fe20000000000 */
[----:B------:R-:W-:Y:S10]  /*0b10*/  @P0 BRA `(.L_x_38) ;  /* 0x00000000000c0947 */ /* 0x000ff40003800000 */
[----:B------:R-:W-:-:S14]  /*0b20*/  DSETP.NEU.AND P0, PT, |R14|, +INF , PT ;  /* 0x7ff000000e00742a */ /* 0x000fdc0003f0d200 */
[----:B------:R-:W-:Y:S02]  /*0b30*/  @!P0 IMAD.MOV.U32 R18, RZ, RZ, 0x0 ;  /* 0x00000000ff128424 */ /* 0x000fe400078e00ff */
[----:B------:R-:W-:-:S07]  /*0b40*/  @!P0 IMAD.MOV.U32 R19, RZ, RZ, 0x7ff00000 ;  /* 0x7ff00000ff138424 */ /* 0x000fce00078e00ff */
.L_x_38:
[----:B------:R-:W-:Y:S05]  /*0b50*/  BSYNC.RECONVERGENT B0 ;  /* 0x0000000000007941 */ /* 0x000fea0003800200 */
.L_x_37:
        /* <DEDUP_REMOVED lines=16> */
[----:B------:R-:W-:Y:S02]  /*0c60*/  IMAD.MOV.U32 R3, RZ, RZ, R17 ;  /* 0x000000ffff037224 */ /* 0x000fe400078e0011 */
[----:B------:R-:W-:-:S07]  /*0c70*/  VIADD R22, R2, 0xfff00000 ;  /* 0xfff0000002167836 */ /* 0x000fce0000000000 */
[----:B------:R-:W-:Y:S05]  /*0c80*/  CALL.REL.NOINC `($__internal_1_$__cuda_sm20_dblrcp_rn_slowpath_v3) ;  /* 0x0000000400047944 */ /* 0x000fea0003c00000 */
[----:B------:R-:W-:Y:S02]  /*0c90*/  IMAD.MOV.U32 R14, RZ, RZ, R20 ;  /* 0x000000ffff0e7224 */ /* 0x000fe400078e0014 */
[----:B------:R-:W-:-:S07]  /*0ca0*/  IMAD.MOV.U32 R15, RZ, RZ, R21 ;  /* 0x000000ffff0f7224 */ /* 0x000fce00078e0015 */
.L_x_40:
[----:B------:R-:W-:Y:S05]  /*0cb0*/  BSYNC.RECONVERGENT B0 ;  /* 0x0000000000007941 */ /* 0x000fea0003800200 */
.L_x_39:
[----:B------:R-:W0:Y:S01]  /*0cc0*/  MUFU.RCP64H R3, R11 ;  /* 0x0000000b00037308 */ /* 0x000e220000001800 */
[----:B------:R-:W-:Y:S01]  /*0cd0*/  IMAD.MOV.U32 R2, RZ, RZ, 0x1 ;  /* 0x00000001ff027424 */ /* 0x000fe200078e00ff */
[----:B------:R-:W1:Y:S01]  /*0ce0*/  LDC.64 R20, c[0x0][0x3b8] ;  /* 0x0000ee00ff147b82 */ /* 0x000e620000000a00 */
[----:B------:R-:W-:Y:S01]  /*0cf0*/  DSETP.NEU.AND P0, PT, R10, 1, PT ;  /* 0x3ff000000a00742a */ /* 0x000fe20003f0d000 */
[----:B------:R-:W-:Y:S01]  /*0d00*/  FSETP.GEU.AND P1, PT, |R7|, 6.5827683646048100446e-37, PT ;  /* 0x036000000700780b */ /* 0x000fe20003f2e200 */
[----:B------:R-:W-:Y:S02]  /*0d10*/  BSSY.RECONVERGENT B0, `(.L_x_41) ;  /* 0x0000017000007945 */ /* 0x000fe40003800200 */
[----:B0-----:R-:W-:-:S08]  /*0d20*/  DFMA R16, R2, -R10, 1 ;  /* 0x3ff000000210742b */ /* 0x001fd0000000080a */
[----:B------:R-:W-:-:S08]  /*0d30*/  DFMA R16, R16, R16, R16 ;  /* 0x000000101010722b */ /* 0x000fd00000000010 */
[----:B------:R-:W-:-:S08]  /*0d40*/  DFMA R16, R2, R16, R2 ;  /* 0x000000100210722b */ /* 0x000fd00000000002 */
[----:B------:R-:W-:-:S08]  /*0d50*/  DFMA R2, R16, -R10, 1 ;  /* 0x3ff000001002742b */ /* 0x000fd0000000080a */
[----:B------:R-:W-:-:S08]  /*0d60*/  DFMA R2, R16, R2, R16 ;  /* 0x000000021002722b */ /* 0x000fd00000000010 */
[----:B------:R-:W-:-:S08]  /*0d70*/  DMUL R16, R6, R2 ;  /* 0x0000000206107228 */ /* 0x000fd00000000000 */
[----:B------:R-:W-:-:S08]  /*0d80*/  DFMA R18, R16, -R10, R6 ;  /* 0x8000000a1012722b */ /* 0x000fd00000000006 */
[----:B------:R-:W-:Y:S01]  /*0d90*/  DFMA R2, R2, R18, R16 ;  /* 0x000000120202722b */ /* 0x000fe20000000010 */
[----:B------:R-:W-:Y:S02]  /*0da0*/  FSEL R16, R14, RZ, P0 ;  /* 0x000000ff0e107208 */ /* 0x000fe40000000000 */
[----:B------:R-:W-:Y:S01]  /*0db0*/  FSEL R17, R15, 1.875, P0 ;  /* 0x3ff000000f117808 */ /* 0x000fe20000000000 */
[----:B-1----:R-:W-:-:S05]  /*0dc0*/  DMUL R14, R20, 4 ;  /* 0x40100000140e7828 */ /* 0x002fca0000000000 */
[----:B------:R-:W-:Y:S01]  /*0dd0*/  DFMA R8, R12, -R16, R8 ;  /* 0x800000100c08722b */ /* 0x000fe20000000008 */
[----:B------:R-:W-:-:S05]  /*0de0*/  FFMA R12, RZ, R11, R3 ;  /* 0x0000000bff0c7223 */ /* 0x000fca0000000003 */
[----:B------:R-:W-:Y:S02]  /*0df0*/  FSETP.GT.AND P0, PT, |R12|, 1.469367938527859385e-39, PT ;  /* 0x001000000c00780b */ /* 0x000fe40003f04200 */
[----:B------:R-:W-:-:S11]  /*0e00*/  DMUL R8, R8, R14 ;  /* 0x0000000e08087228 */ /* 0x000fd60000000000 */
[----:B------:R-:W-:Y:S05]  /*0e10*/  @P0 BRA P1, `(.L_x_42) ;  /* 0x0000000000180947 */ /* 0x000fea0000800000 */
[----:B------:R-:W-:Y:S01]  /*0e20*/  IMAD.MOV.U32 R14, RZ, RZ, R6 ;  /* 0x000000ffff0e7224 */ /* 0x000fe200078e0006 */
[----:B------:R-:W-:Y:S01]  /*0e30*/  MOV R13, R11 ;  /* 0x0000000b000d7202 */ /* 0x000fe20000000f00 */
[----:B------:R-:W-:Y:S01]  /*0e40*/  IMAD.MOV.U32 R15, RZ, RZ, R7 ;  /* 0x000000ffff0f7224 */ /* 0x000fe200078e0007 */
[----:B------:R-:W-:Y:S01]  /*0e50*/  MOV R16, 0xe80 ;  /* 0x00000e8000107802 */ /* 0x000fe20000000f00 */
[----:B------:R-:W-:-:S07]  /*0e60*/  IMAD.MOV.U32 R12, RZ, RZ, R10 ;  /* 0x000000ffff0c7224 */ /* 0x000fce00078e000a */
[----:B------:R-:W-:Y:S05]  /*0e70*/  CALL.REL.NOINC `($__internal_2_$__cuda_sm20_div_rn_f64_full) ;  /* 0x0000000400287944 */ /* 0x000fea0003c00000 */
.L_x_42:
[----:B------:R-:W-:Y:S05]  /*0e80*/  BSYNC.RECONVERGENT B0 ;  /* 0x0000000000007941 */ /* 0x000fea0003800200 */
.L_x_41:
[----:B------:R-:W0:Y:S01]  /*0e90*/  MUFU.RCP64H R7, R11 ;  /* 0x0000000b00077308 */ /* 0x000e220000001800 */
[----:B------:R-:W-:Y:S01]  /*0ea0*/  IMAD.MOV.U32 R6, RZ, RZ, 0x1 ;  /* 0x00000001ff067424 */ /* 0x000fe200078e00ff */
[----:B------:R-:W1:Y:S01]  /*0eb0*/  LDC.64 R16, c[0x0][0x380] ;  /* 0x0000e000ff107b82 */ /* 0x000e620000000a00 */
[----:B------:R-:W2:Y:S01]  /*0ec0*/  LDCU UR4, c[0x0][0x3a0] ;  /* 0x00007400ff0477ac */ /* 0x000ea20008000800 */
[----:B------:R-:W-:Y:S01]  /*0ed0*/  FSETP.GEU.AND P1, PT, |R5|, 6.5827683646048100446e-37, PT ;  /* 0x036000000500780b */ /* 0x000fe20003f2e200 */
[----:B------:R-:W-:Y:S02]  /*0ee0*/  BSSY.RECONVERGENT B0, `(.L_x_43) ;  /* 0x0000016000007945 */ /* 0x000fe40003800200 */
[----:B0-----:R-:W-:Y:S01]  /*0ef0*/  DFMA R12, R6, -R10, 1 ;  /* 0x3ff00000060c742b */ /* 0x001fe2000000080a */
[----:B--2---:R-:W-:-:S07]  /*0f00*/  IMAD R0, R37, UR4, R0 ;  /* 0x0000000425007c24 */ /* 0x004fce000f8e0200 */
[----:B------:R-:W-:Y:S01]  /*0f10*/  DFMA R12, R12, R12, R12 ;  /* 0x0000000c0c0c722b */ /* 0x000fe2000000000c */
[----:B-1----:R-:W-:-:S07]  /*0f20*/  IMAD.WIDE R16, R0, 0x8, R16 ;  /* 0x0000000800107825 */ /* 0x002fce00078e0210 */
[----:B------:R-:W-:-:S08]  /*0f30*/  DFMA R12, R6, R12, R6 ;  /* 0x0000000c060c722b */ /* 0x000fd00000000006 */
[----:B------:R-:W-:-:S08]  /*0f40*/  DFMA R6, R12, -R10, 1 ;  /* 0x3ff000000c06742b */ /* 0x000fd0000000080a */
[----:B------:R-:W-:Y:S02]  /*0f50*/  DFMA R18, R12, R6, R12 ;  /* 0x000000060c12722b */ /* 0x000fe4000000000c */
[----:B------:R-:W-:-:S06]  /*0f60*/  DMUL R6, R8, R2 ;  /* 0x0000000208067228 */ /* 0x000fcc0000000000 */
[----:B------:R-:W-:Y:S01]  /*0f70*/  DMUL R12, R4, R18 ;  /* 0x00000012040c7228 */ /* 0x000fe20000000000 */
[----:B------:R0:W-:Y:S07]  /*0f80*/  STG.E.64 desc[UR8][R16.64], R6 ;  /* 0x0000000610007986 */ /* 0x0001ee000c101b08 */
[----:B------:R-:W-:-:S08]  /*0f90*/  DFMA R14, R12, -R10, R4 ;  /* 0x8000000a0c0e722b */ /* 0x000fd00000000004 */
[----:B------:R-:W-:-:S10]  /*0fa0*/  DFMA R2, R18, R14, R12 ;  /* 0x0000000e1202722b */ /* 0x000fd4000000000c */
[----:B------:R-:W-:-:S05]  /*0fb0*/  FFMA R12, RZ, R11, R3 ;  /* 0x0000000bff0c7223 */ /* 0x000fca0000000003 */
[----:B------:R-:W-:-:S13]  /*0fc0*/  FSETP.GT.AND P0, PT, |R12|, 1.469367938527859385e-39, PT ;  /* 0x001000000c00780b */ /* 0x000fda0003f04200 */
[----:B0-----:R-:W-:Y:S05]  /*0fd0*/  @P0 BRA P1, `(.L_x_44) ;  /* 0x0000000000180947 */ /* 0x001fea0000800000 */
[----:B------:R-:W-:Y:S01]  /*0fe0*/  IMAD.MOV.U32 R14, RZ, RZ, R4 ;  /* 0x000000ffff0e7224 */ /* 0x000fe200078e0004 */
[----:B------:R-:W-:Y:S01]  /*0ff0*/  MOV R16, 0x1040 ;  /* 0x0000104000107802 */ /* 0x000fe20000000f00 */
[----:B------:R-:W-:Y:S02]  /*1000*/  IMAD.MOV.U32 R15, RZ, RZ, R5 ;  /* 0x000000ffff0f7224 */ /* 0x000fe400078e0005 */
[----:B------:R-:W-:Y:S02]  /*1010*/  IMAD.MOV.U32 R12, RZ, RZ, R10 ;  /* 0x000000ffff0c7224 */ /* 0x000fe400078e000a */
[----:B------:R-:W-:-:S07]  /*1020*/  IMAD.MOV.U32 R13, RZ, RZ, R11 ;  /* 0x000000ffff0d7224 */ /* 0x000fce00078e000b */
[----:B------:R-:W-:Y:S05]  /*1030*/  CALL.REL.NOINC `($__internal_2_$__cuda_sm20_div_rn_f64_full) ;  /* 0x0000000000b87944 */ /* 0x000fea0003c00000 */
.L_x_44:
[----:B------:R-:W-:Y:S05]  /*1040*/  BSYNC.RECONVERGENT B0 ;  /* 0x0000000000007941 */ /* 0x000fea0003800200 */
.L_x_43:
[----:B------:R-:W0:Y:S01]  /*1050*/  LDC.64 R4, c[0x0][0x388] ;  /* 0x0000e200ff047b82 */ /* 0x000e220000000a00 */
[----:B------:R-:W-:Y:S01]  /*1060*/  DMUL R2, R8, R2 ;  /* 0x0000000208027228 */ /* 0x000fe20000000000 */
[----:B0-----:R-:W-:-:S06]  /*1070*/  IMAD.WIDE R4, R0, 0x8, R4 ;  /* 0x0000000800047825 */ /* 0x001fcc00078e0204 */
[----:B------:R-:W-:Y:S01]  /*1080*/  STG.E.64 desc[UR8][R4.64], R2 ;  /* 0x0000000204007986 */ /* 0x000fe2000c101b08 */
[----:B------:R-:W-:Y:S05]  /*1090*/  EXIT ;  /* 0x000000000000794d */ /* 0x000fea0003800000 */
        .weak           $__internal_1_$__cuda_sm20_dblrcp_rn_slowpath_v3
        .type           $__internal_1_$__cuda_sm20_dblrcp_rn_slowpath_v3,@function
        .size           $__internal_1_$__cuda_sm20_dblrcp_rn_slowpath_v3,($__internal_2_$__cuda_sm20_div_rn_f64_full - $__internal_1_$__cuda_sm20_dblrcp_rn_slowpath_v3)
$__internal_1_$__cuda_sm20_dblrcp_rn_slowpath_v3:
[----:B------:R-:W-:Y:S01]  /*10a0*/  IMAD.MOV.U32 R2, RZ, RZ, R19 ;  /* 0x000000ffff027224 */ /* 0x000fe200078e0013 */
[----:B------:R-:W-:Y:S05]  /*10b0*/  BSSY.RECONVERGENT B1, `(.L_x_45) ;  /* 0x0000024000017945 */ /* 0x000fea0003800200 */
[----:B------:R-:W-:-:S14]  /*10c0*/  DSETP.GTU.AND P1, PT, |R2|, +INF , PT ;  /* 0x7ff000000200742a */ /* 0x000fdc0003f2c200 */
[----:B------:R-:W-:Y:S05]  /*10d0*/  @P1 BRA `(.L_x_46) ;  /* 0x00000000007c1947 */ /* 0x000fea0003800000 */
[----:B------:R-:W-:-:S05]  /*10e0*/  LOP3.LUT R23, R3, 0x7fffffff, RZ, 0xc0, !PT ;  /* 0x7fffffff03177812 */ /* 0x000fca00078ec0ff */
[----:B------:R-:W-:-:S05]  /*10f0*/  VIADD R19, R23, 0xffffffff ;  /* 0xffffffff17137836 */ /* 0x000fca0000000000 */
[----:B------:R-:W-:-:S13]  /*1100*/  ISETP.GE.U32.AND P1, PT, R19, 0x7fefffff, PT ;  /* 0x7fefffff1300780c */ /* 0x000fda0003f26070 */
[----:B------:R-:W-:Y:S01]  /*1110*/  @P1 LOP3.LUT R21, R3, 0x7ff00000, RZ, 0x3c, !PT ;  /* 0x7ff0000003151812 */ /* 0x000fe200078e3cff */
[----:B------:R-:W-:Y:S01]  /*1120*/  @P1 IMAD.MOV.U32 R20, RZ, RZ, RZ ;  /* 0x000000ffff141224 */ /* 0x000fe200078e00ff */
[----:B------:R-:W-:Y:S06]  /*1130*/  @P1 BRA `(.L_x_47) ;  /* 0x00000000006c1947 */ /* 0x000fec0003800000 */
[----:B------:R-:W-:-:S13]  /*1140*/  ISETP.GE.U32.AND P1, PT, R23, 0x1000001, PT ;  /* 0x010000011700780c */ /* 0x000fda0003f26070 */
[----:B------:R-:W-:Y:S05]  /*1150*/  @!P1 BRA `(.L_x_48) ;  /* 0x0000000000349947 */ /* 0x000fea0003800000 */
[----:B------:R-:W-:Y:S02]  /*1160*/  VIADD R21, R3, 0xc0200000 ;  /* 0xc020000003157836 */ /* 0x000fe40000000000 */
[----:B------:R-:W-:Y:S02]  /*1170*/  IMAD.MOV.U32 R20, RZ, RZ, R2 ;  /* 0x000000ffff147224 */ /* 0x000fe400078e0002 */
[----:B------:R-:W0:Y:S04]  /*1180*/  MUFU.RCP64H R23, R21 ;  /* 0x0000001500177308 */ /* 0x000e280000001800 */
[----:B0-----:R-:W-:-:S08]  /*1190*/  DFMA R24, -R20, R22, 1 ;  /* 0x3ff000001418742b */ /* 0x001fd00000000116 */
[----:B------:R-:W-:-:S08]  /*11a0*/  DFMA R24, R24, R24, R24 ;  /* 0x000000181818722b */ /* 0x000fd00000000018 */
[----:B------:R-:W-:-:S08]  /*11b0*/  DFMA R24, R22, R24, R22 ;  /* 0x000000181618722b */ /* 0x000fd00000000016 */
[----:B------:R-:W-:-:S08]  /*11c0*/  DFMA R22, -R20, R24, 1 ;  /* 0x3ff000001416742b */ /* 0x000fd00000000118 */
[----:B------:R-:W-:-:S08]  /*11d0*/  DFMA R22, R24, R22, R24 ;  /* 0x000000161816722b */ /* 0x000fd00000000018 */
[----:B------:R-:W-:-:S08]  /*11e0*/  DMUL R22, R22, 2.2250738585072013831e-308 ;  /* 0x0010000016167828 */ /* 0x000fd00000000000 */
[----:B------:R-:W-:-:S08]  /*11f0*/  DFMA R2, -R2, R22, 1 ;  /* 0x3ff000000202742b */ /* 0x000fd00000000116 */
[----:B------:R-:W-:-:S08]  /*1200*/  DFMA R2, R2, R2, R2 ;  /* 0x000000020202722b */ /* 0x000fd00000000002 */
[----:B------:R-:W-:Y:S01]  /*1210*/  DFMA R20, R22, R2, R22 ;  /* 0x000000021614722b */ /* 0x000fe20000000016 */
[----:B------:R-:W-:Y:S10]  /*1220*/  BRA `(.L_x_47) ;  /* 0x0000000000307947 */ /* 0x000ff40003800000 */
.L_x_48:
[----:B------:R-:W-:Y:S01]  /*1230*/  DMUL R2, R2, 8.11296384146066816958e+31 ;  /* 0x4690000002027828 */ /* 0x000fe20000000000 */
[----:B------:R-:W-:-:S05]  /*1240*/  IMAD.MOV.U32 R20, RZ, RZ, R22 ;  /* 0x000000ffff147224 */ /* 0x000fca00078e0016 */
[----:B------:R-:W0:Y:S02]  /*1250*/  MUFU.RCP64H R21, R3 ;  /* 0x0000000300157308 */ /* 0x000e240000001800 */
[----:B0-----:R-:W-:-:S08]  /*1260*/  DFMA R22, -R2, R20, 1 ;  /* 0x3ff000000216742b */ /* 0x001fd00000000114 */
[----:B------:R-:W-:-:S08]  /*1270*/  DFMA R22, R22, R22, R22 ;  /* 0x000000161616722b */ /* 0x000fd00000000016 */
[----:B------:R-:W-:-:S08]  /*1280*/  DFMA R22, R20, R22, R20 ;  /* 0x000000161416722b */ /* 0x000fd00000000014 */
[----:B------:R-:W-:-:S08]  /*1290*/  DFMA R20, -R2, R22, 1 ;  /* 0x3ff000000214742b */ /* 0x000fd00000000116 */
[----:B------:R-:W-:-:S08]  /*12a0*/  DFMA R20, R22, R20, R22 ;  /* 0x000000141614722b */ /* 0x000fd00000000016 */
[----:B------:R-:W-:Y:S01]  /*12b0*/  DMUL R20, R20, 8.11296384146066816958e+31 ;  /* 0x4690000014147828 */ /* 0x000fe20000000000 */
[----:B------:R-:W-:Y:S10]  /*12c0*/  BRA `(.L_x_47) ;  /* 0x0000000000087947 */ /* 0x000ff40003800000 */
.L_x_46:
[----:B------:R-:W-:Y:S01]  /*12d0*/  LOP3.LUT R21, R3, 0x80000, RZ, 0xfc, !PT ;  /* 0x0008000003157812 */ /* 0x000fe200078efcff */
[----:B------:R-:W-:-:S07]  /*12e0*/  IMAD.MOV.U32 R20, RZ, RZ, R2 ;  /* 0x000000ffff147224 */ /* 0x000fce00078e0002 */
.L_x_47:
[----:B------:R-:W-:Y:S05]  /*12f0*/  BSYNC.RECONVERGENT B1 ;  /* 0x0000000000017941 */ /* 0x000fea0003800200 */
.L_x_45:
[----:B------:R-:W-:-:S04]  /*1300*/  IMAD.MOV.U32 R19, RZ, RZ, 0x0 ;  /* 0x00000000ff137424 */ /* 0x000fc800078e00ff */
[----:B------:R-:W-:Y:S05]  /*1310*/  RET.REL.NODEC R18 `(_Z13computeForcesPdS_S_S_iiiS_d) ;  /* 0xffffffec12387950 */ /* 0x000fea0003c3ffff */
        .weak           $__internal_2_$__cuda_sm20_div_rn_f64_full
        .type           $__internal_2_$__cuda_sm20_div_rn_f64_full,@function
        .size           $__internal_2_$__cuda_sm20_div_rn_f64_full,($__internal_3_$__cuda_sm20_dsqrt_rn_f64_mediumpath_v1 - $__internal_2_$__cuda_sm20_div_rn_f64_full)
$__internal_2_$__cuda_sm20_div_rn_f64_full:
[C---:B------:R-:W-:Y:S01]  /*1320*/  FSETP.GEU.AND P0, PT, |R13|.reuse, 1.469367938527859385e-39, PT ;  /* 0x001000000d00780b */ /* 0x040fe20003f0e200 */
[----:B------:R-:W-:Y:S01]  /*1330*/  BSSY.RECONVERGENT B1, `(.L_x_49) ;  /* 0x0000057000017945 */ /* 0x000fe20003800200 */
[----:B------:R-:W-:Y:S02]  /*1340*/  LOP3.LUT R6, R13, 0x800fffff, RZ, 0xc0, !PT ;  /* 0x800fffff0d067812 */ /* 0x000fe400078ec0ff */
[C---:B------:R-:W-:Y:S02]  /*1350*/  FSETP.GEU.AND P2, PT, |R15|.reuse, 1.469367938527859385e-39, PT ;  /* 0x001000000f00780b */ /* 0x040fe40003f4e200 */
[----:B------:R-:W-:Y:S01]  /*1360*/  LOP3.LUT R7, R6, 0x3ff00000, RZ, 0xfc, !PT ;  /* 0x3ff0000006077812 */ /* 0x000fe200078efcff */
[----:B------:R-:W-:Y:S01]  /*1370*/  IMAD.MOV.U32 R6, RZ, RZ, R12 ;  /* 0x000000ffff067224 */ /* 0x000fe200078e000c */
[----:B------:R-:W-:Y:S02]  /*1380*/  MOV R20, 0x1 ;  /* 0x0000000100147802 */ /* 0x000fe40000000f00 */
[----:B------:R-:W-:-:S02]  /*1390*/  LOP3.LUT R17, R15, 0x7ff00000, RZ, 0xc0, !PT ;  /* 0x7ff000000f117812 */ /* 0x000fc400078ec0ff */
[----:B------:R-:W-:Y:S01]  /*13a0*/  LOP3.LUT R24, R13, 0x7ff00000, RZ, 0xc0, !PT ;  /* 0x7ff000000d187812 */ /* 0x000fe200078ec0ff */
[----:B------:R-:W-:-:S03]  /*13b0*/  @!P0 DMUL R6, R12, 8.98846567431157953865e+307 ;  /* 0x7fe000000c068828 */ /* 0x000fc60000000000 */
[----:B------:R-:W-:Y:S01]  /*13c0*/  ISETP.GE.U32.AND P1, PT, R17, R24, PT ;  /* 0x000000181100720c */ /* 0x000fe20003f26070 */
[----:B------:R-:W-:Y:S01]  /*13d0*/  @!P2 IMAD.MOV.U32 R22, RZ, RZ, RZ ;  /* 0x000000ffff16a224 */ /* 0x000fe200078e00ff */
[----:B------:R-:W-:Y:S01]  /*13e0*/  @!P2 LOP3.LUT R18, R13, 0x7ff00000, RZ, 0xc0, !PT ;  /* 0x7ff000000d12a812 */ /* 0x000fe200078ec0ff */
[----:B------:R-:W0:Y:S03]  /*13f0*/  MUFU.RCP64H R21, R7 ;  /* 0x0000000700157308 */ /* 0x000e260000001800 */
[----:B------:R-:W-:Y:S01]  /*1400*/  @!P2 ISETP.GE.U32.AND P3, PT, R17, R18, PT ;  /* 0x000000121100a20c */ /* 0x000fe20003f66070 */
[----:B------:R-:W-:-:S05]  /*1410*/  IMAD.MOV.U32 R18, RZ, RZ, 0x1ca00000 ;  /* 0x1ca00000ff127424 */ /* 0x000fca00078e00ff */
[----:B------:R-:W-:-:S04]  /*1420*/  @!P2 SEL R19, R18, 0x63400000, !P3 ;  /* 0x634000001213a807 */ /* 0x000fc80005800000 */
[----:B------:R-:W-:Y:S01]  /*1430*/  @!P2 LOP3.LUT R19, R19, 0x80000000, R15, 0xf8, !PT ;  /* 0x800000001313a812 */ /* 0x000fe200078ef80f */
[----:B0-----:R-:W-:-:S03]  /*1440*/  DFMA R2, R20, -R6, 1 ;  /* 0x3ff000001402742b */ /* 0x001fc60000000806 */
[----:B------:R-:W-:-:S05]  /*1450*/  @!P2 LOP3.LUT R23, R19, 0x100000, RZ, 0xfc, !PT ;  /* 0x001000001317a812 */ /* 0x000fca00078efcff */
[----:B------:R-:W-:-:S08]  /*1460*/  DFMA R2, R2, R2, R2 ;  /* 0x000000020202722b */ /* 0x000fd00000000002 */
[----:B------:R-:W-:Y:S01]  /*1470*/  DFMA R20, R20, R2, R20 ;  /* 0x000000021414722b */ /* 0x000fe20000000014 */
[----:B------:R-:W-:Y:S01]  /*1480*/  SEL R3, R18, 0x63400000, !P1 ;  /* 0x6340000012037807 */ /* 0x000fe20004800000 */
[----:B------:R-:W-:-:S03]  /*1490*/  IMAD.MOV.U32 R2, RZ, RZ, R14 ;  /* 0x000000ffff027224 */ /* 0x000fc600078e000e */
[----:B------:R-:W-:-:S03]  /*14a0*/  LOP3.LUT R3, R3, 0x800fffff, R15, 0xf8, !PT ;  /* 0x800fffff03037812 */ /* 0x000fc600078ef80f */
[----:B------:R-:W-:-:S03]  /*14b0*/  DFMA R26, R20, -R6, 1 ;  /* 0x3ff00000141a742b */ /* 0x000fc60000000806 */
[----:B------:R-:W-:-:S05]  /*14c0*/  @!P2 DFMA R2, R2, 2, -R22 ;  /* 0x400000000202a82b */ /* 0x000fca0000000816 */
[----:B------:R-:W-:Y:S01]  /*14d0*/  DFMA R20, R20, R26, R20 ;  /* 0x0000001a1414722b */ /* 0x000fe20000000014 */
[----:B------:R-:W-:Y:S02]  /*14e0*/  IMAD.MOV.U32 R27, RZ, RZ, R17 ;  /* 0x000000ffff1b7224 */ /* 0x000fe400078e0011 */
[----:B------:R-:W-:Y:S01]  /*14f0*/  IMAD.MOV.U32 R26, RZ, RZ, R24 ;  /* 0x000000ffff1a7224 */ /* 0x000fe200078e0018 */
[----:B------:R-:W-:Y:S02]  /*1500*/  @!P0 LOP3.LUT R26, R7, 0x7ff00000, RZ, 0xc0, !PT ;  /* 0x7ff00000071a8812 */ /* 0x000fe400078ec0ff */
[----:B------:R-:W-:Y:S02]  /*1510*/  @!P2 LOP3.LUT R27, R3, 0x7ff00000, RZ, 0xc0, !PT ;  /* 0x7ff00000031ba812 */ /* 0x000fe400078ec0ff */
[----:B------:R-:W-:Y:S01]  /*1520*/  DMUL R22, R20, R2 ;  /* 0x0000000214167228 */ /* 0x000fe20000000000 */
[----:B------:R-:W-:Y:S02]  /*1530*/  VIADD R28, R26, 0xffffffff ;  /* 0xffffffff1a1c7836 */ /* 0x000fe40000000000 */
[----:B------:R-:W-:-:S05]  /*1540*/  VIADD R19, R27, 0xffffffff ;  /* 0xffffffff1b137836 */ /* 0x000fca0000000000 */
[----:B------:R-:W-:Y:S01]  /*1550*/  DFMA R24, R22, -R6, R2 ;  /* 0x800000061618722b */ /* 0x000fe20000000002 */
[----:B------:R-:W-:-:S04]  /*1560*/  ISETP.GT.U32.AND P0, PT, R19, 0x7feffffe, PT ;  /* 0x7feffffe1300780c */ /* 0x000fc80003f04070 */
[----:B------:R-:W-:-:S03]  /*1570*/  ISETP.GT.U32.OR P0, PT, R28, 0x7feffffe, P0 ;  /* 0x7feffffe1c00780c */ /* 0x000fc60000704470 */
[----:B------:R-:W-:-:S10]  /*1580*/  DFMA R20, R20, R24, R22 ;  /* 0x000000181414722b */ /* 0x000fd40000000016 */
[----:B------:R-:W-:Y:S05]  /*1590*/  @P0 BRA `(.L_x_50) ;  /* 0x00000000006c0947 */ /* 0x000fea0003800000 */
[----:B------:R-:W-:-:S04]  /*15a0*/  LOP3.LUT R22, R13, 0x7ff00000, RZ, 0xc0, !PT ;  /* 0x7ff000000d167812 */ /* 0x000fc800078ec0ff */
[CC--:B------:R-:W-:Y:S02]  /*15b0*/  VIADDMNMX R14, R17.reuse, -R22.reuse, 0xb9600000, !PT ;  /* 0xb9600000110e7446 */ /* 0x0c0fe40007800916 */
[----:B------:R-:W-:Y:S02]  /*15c0*/  ISETP.GE.U32.AND P0, PT, R17, R22, PT ;  /* 0x000000161100720c */ /* 0x000fe40003f06070 */
[----:B------:R-:W-:Y:S02]  /*15d0*/  VIMNMX R14, PT, PT, R14, 0x46a00000, PT ;  /* 0x46a000000e0e7848 */ /* 0x000fe40003fe0100 */
[----:B------:R-:W-:-:S05]  /*15e0*/  SEL R17, R18, 0x63400000, !P0 ;  /* 0x6340000012117807 */ /* 0x000fca0004000000 */
[----:B------:R-:W-:Y:S02]  /*15f0*/  IMAD.IADD R17, R14, 0x1, -R17 ;  /* 0x000000010e117824 */ /* 0x000fe400078e0a11 */
[----:B------:R-:W-:Y:S02]  /*1600*/  IMAD.MOV.U32 R14, RZ, RZ, RZ ;  /* 0x000000ffff0e7224 */ /* 0x000fe400078e00ff */
        /* <DEDUP_REMOVED lines=10> */
[----:B------:R-:W-:Y:S01]  /*16b0*/  IMAD.MOV R3, RZ, RZ, -R17 ;  /* 0x000000ffff037224 */ /* 0x000fe200078e0a11 */
[----:B------:R-:W-:Y:S01]  /*16c0*/  DMUL.RP R14, R20, R14 ;  /* 0x0000000e140e7228 */ /* 0x000fe20000008000 */
[----:B------:R-:W-:-:S06]  /*16d0*/  IMAD.MOV.U32 R2, RZ, RZ, RZ ;  /* 0x000000ffff027224 */ /* 0x000fcc00078e00ff */
[----:B------:R-:W-:-:S03]  /*16e0*/  DFMA R2, R18, -R2, R20 ;  /* 0x800000021202722b */ /* 0x000fc60000000014 */
[----:B------:R-:W-:-:S03]  /*16f0*/  LOP3.LUT R13, R15, R13, RZ, 0x3c, !PT ;  /* 0x0000000d0f0d7212 */ /* 0x000fc600078e3cff */
[----:B------:R-:W-:-:S04]  /*1700*/  IADD3 R2, PT, PT, -R17, -0x43300000, RZ ;  /* 0xbcd0000011027810 */ /* 0x000fc80007ffe1ff */
[----:B------:R-:W-:-:S04]  /*1710*/  FSETP.NEU.AND P0, PT, |R3|, R2, PT ;  /* 0x000000020300720b */ /* 0x000fc80003f0d200 */
[----:B------:R-:W-:Y:S02]  /*1720*/  FSEL R18, R14, R18, !P0 ;  /* 0x000000120e127208 */ /* 0x000fe40004000000 */
[----:B------:R-:W-:Y:S01]  /*1730*/  FSEL R19, R13, R19, !P0 ;  /* 0x000000130d137208 */ /* 0x000fe20004000000 */
[----:B------:R-:W-:Y:S06]  /*1740*/  BRA `(.L_x_51) ;  /* 0x0000000000547947 */ /* 0x000fec0003800000 */
.L_x_50:
[----:B------:R-:W-:-:S14]  /*1750*/  DSETP.NAN.AND P0, PT, R14, R14, PT ;  /* 0x0000000e0e00722a */ /* 0x000fdc0003f08000 */
[----:B------:R-:W-:Y:S05]  /*1760*/  @P0 BRA `(.L_x_52) ;  /* 0x0000000000440947 */ /* 0x000fea0003800000 */
[----:B------:R-:W-:-:S14]  /*1770*/  DSETP.NAN.AND P0, PT, R12, R12, PT ;  /* 0x0000000c0c00722a */ /* 0x000fdc0003f08000 */
[----:B------:R-:W-:Y:S05]  /*1780*/  @P0 BRA `(.L_x_53) ;  /* 0x0000000000300947 */ /* 0x000fea0003800000 */
[----:B------:R-:W-:Y:S01]  /*1790*/  ISETP.NE.AND P0, PT, R27, R26, PT ;  /* 0x0000001a1b00720c */ /* 0x000fe20003f05270 */
[----:B------:R-:W-:Y:S01]  /*17a0*/  IMAD.MOV.U32 R18, RZ, RZ, 0x0 ;  /* 0x00000000ff127424 */ /* 0x000fe200078e00ff */
[----:B------:R-:W-:-:S11]  /*17b0*/  MOV R19, 0xfff80000 ;  /* 0xfff8000000137802 */ /* 0x000fd60000000f00 */
        /* <DEDUP_REMOVED lines=9> */
.L_x_53:
[----:B------:R-:W-:Y:S01]  /*1850*/  LOP3.LUT R19, R13, 0x80000, RZ, 0xfc, !PT ;  /* 0x000800000d137812 */ /* 0x000fe200078efcff */
[----:B------:R-:W-:Y:S01]  /*1860*/  IMAD.MOV.U32 R18, RZ, RZ, R12 ;  /* 0x000000ffff127224 */ /* 0x000fe200078e000c */
[----:B------:R-:W-:Y:S06]  /*1870*/  BRA `(.L_x_51) ;  /* 0x0000000000087947 */ /* 0x000fec0003800000 */
.L_x_52:
[----:B------:R-:W-:Y:S01]  /*1880*/  LOP3.LUT R19, R15, 0x80000, RZ, 0xfc, !PT ;  /* 0x000800000f137812 */ /* 0x000fe200078efcff */
[----:B------:R-:W-:-:S07]  /*1890*/  IMAD.MOV.U32 R18, RZ, RZ, R14 ;  /* 0x000000ffff127224 */ /* 0x000fce00078e000e */
.L_x_51:
[----:B------:R-:W-:Y:S05]  /*18a0*/  BSYNC.RECONVERGENT B1 ;  /* 0x0000000000017941 */ /* 0x000fea0003800200 */
.L_x_49:
[----:B------:R-:W-:Y:S02]  /*18b0*/  IMAD.MOV.U32 R17, RZ, RZ, 0x0 ;  /* 0x00000000ff117424 */ /* 0x000fe400078e00ff */
[----:B------:R-:W-:Y:S02]  /*18c0*/  IMAD.MOV.U32 R2, RZ, RZ, R18 ;  /* 0x000000ffff027224 */ /* 0x000fe400078e0012 */
[----:B------:R-:W-:Y:S01]  /*18d0*/  IMAD.MOV.U32 R3, RZ, RZ, R19 ;  /* 0x000000ffff037224 */ /* 0x000fe200078e0013 */
[----:B------:R-:W-:Y:S06]  /*18e0*/  RET.REL.NODEC R16 `(_Z13computeForcesPdS_S_S_iiiS_d) ;  /* 0xffffffe410c47950 */ /* 0x000fec0003c3ffff */
        .weak           $__internal_3_$__cuda_sm20_dsqrt_rn_f64_mediumpath_v1
        .type           $__internal_3_$__cuda_sm20_dsqrt_rn_f64_mediumpath_v1,@function
        .size           $__internal_3_$__cuda_sm20_dsqrt_rn_f64_mediumpath_v1,($_Z13computeForcesPdS_S_S_iiiS_d$__internal_accurate_pow - $__internal_3_$__cuda_sm20_dsqrt_rn_f64_mediumpath_v1)
$__internal_3_$__cuda_sm20_dsqrt_rn_f64_mediumpath_v1:
[----:B------:R-:W-:Y:S01]  /*18f0*/  ISETP.GE.U32.AND P0, PT, R16, -0x3400000, PT ;  /* 0xfcc000001000780c */ /* 0x000fe20003f06070 */
[----:B------:R-:W-:Y:S01]  /*1900*/  BSSY.RECONVERGENT B1, `(.L_x_54) ;  /* 0x0000024000017945 */ /* 0x000fe20003800200 */
[----:B------:R-:W-:-:S11]  /*1910*/  IMAD.MOV.U32 R13, RZ, RZ, R21 ;  /* 0x000000ffff0d7224 */ /* 0x000fd600078e0015 */
[----:B------:R-:W-:Y:S05]  /*1920*/  @!P0 BRA `(.L_x_55) ;  /* 0x0000000000208947 */ /* 0x000fea0003800000 */
[----:B------:R-:W-:-:S10]  /*1930*/  DFMA.RM R12, R18, R12, R14 ;  /* 0x0000000c120c722b */ /* 0x000fd4000000400e */
[----:B------:R-:W-:-:S05]  /*1940*/  IADD3 R14, P0, PT, R12, 0x1, RZ ;  /* 0x000000010c0e7810 */ /* 0x000fca0007f1e0ff */
[----:B------:R-:W-:-:S06]  /*1950*/  IMAD.X R15, RZ, RZ, R13, P0 ;  /* 0x000000ffff0f7224 */ /* 0x000fcc00000e060d */
[----:B------:R-:W-:-:S08]  /*1960*/  DFMA.RP R10, -R12, R14, R8 ;  /* 0x0000000e0c0a722b */ /* 0x000fd00000008108 */
[----:B------:R-:W-:-:S06]  /*1970*/  DSETP.GT.AND P0, PT, R10, RZ, PT ;  /* 0x000000ff0a00722a */ /* 0x000fcc0003f04000 */
[----:B------:R-:W-:Y:S02]  /*1980*/  FSEL R10, R14, R12, P0 ;  /* 0x0000000c0e0a7208 */ /* 0x000fe40000000000 */
[----:B------:R-:W-:Y:S01]  /*1990*/  FSEL R11, R15, R13, P0 ;  /* 0x0000000d0f0b7208 */ /* 0x000fe20000000000 */
[----:B------:R-:W-:Y:S06]  /*19a0*/  BRA `(.L_x_56) ;  /* 0x0000000000647947 */ /* 0x000fec0003800000 */
.L_x_55:
[----:B------:R-:W-:-:S14]  /*19b0*/  DSETP.NE.AND P0, PT, R8, RZ, PT ;  /* 0x000000ff0800722a */ /* 0x000fdc0003f05000 */
[----:B------:R-:W-:Y:S05]  /*19c0*/  @!P0 BRA `(.L_x_57) ;  /* 0x0000000000588947 */ /* 0x000fea0003800000 */
[----:B------:R-:W-:-:S13]  /*19d0*/  ISETP.GE.AND P0, PT, R9, RZ, PT ;  /* 0x000000ff0900720c */ /* 0x000fda0003f06270 */
[----:B------:R-:W-:Y:S02]  /*19e0*/  @!P0 IMAD.MOV.U32 R10, RZ, RZ, 0x0 ;  /* 0x00000000ff0a8424 */ /* 0x000fe400078e00ff */
[----:B------:R-:W-:Y:S01]  /*19f0*/  @!P0 IMAD.MOV.U32 R11, RZ, RZ, -0x80000 ;  /* 0xfff80000ff0b8424 */ /* 0x000fe200078e00ff */
[----:B------:R-:W-:Y:S06]  /*1a00*/  @!P0 BRA `(.L_x_56) ;  /* 0x00000000004c8947 */ /* 0x000fec0003800000 */
[----:B------:R-:W-:-:S13]  /*1a10*/  ISETP.GT.AND P0, PT, R9, 0x7fefffff, PT ;  /* 0x7fefffff0900780c */ /* 0x000fda0003f04270 */
[----:B------:R-:W-:Y:S05]  /*1a20*/  @P0 BRA `(.L_x_57) ;  /* 0x0000000000400947 */ /* 0x000fea0003800000 */
[----:B------:R-:W-:Y:S01]  /*1a30*/  DMUL R10, R8, 8.11296384146066816958e+31 ;  /* 0x46900000080a7828 */ /* 0x000fe20000000000 */
[----:B------:R-:W-:Y:S01]  /*1a40*/  IMAD.MOV.U32 R12, RZ, RZ, RZ ;  /* 0x000000ffff0c7224 */ /* 0x000fe200078e00ff */
[----:B------:R-:W-:Y:S01]  /*1a50*/  MOV R17, 0x3fd80000 ;  /* 0x3fd8000000117802 */ /* 0x000fe20000000f00 */
[----:B------:R-:W-:-:S03]  /*1a60*/  IMAD.MOV.U32 R16, RZ, RZ, 0x0 ;  /* 0x00000000ff107424 */ /* 0x000fc600078e00ff */
[----:B------:R-:W0:Y:S02]  /*1a70*/  MUFU.RSQ64H R13, R11 ;  /* 0x0000000b000d7308 */ /* 0x000e240000001c00 */
[----:B0-----:R-:W-:-:S08]  /*1a80*/  DMUL R14, R12, R12 ;  /* 0x0000000c0c0e7228 */ /* 0x001fd00000000000 */
[----:B------:R-:W-:-:S08]  /*1a90*/  DFMA R14, R10, -R14, 1 ;  /* 0x3ff000000a0e742b */ /* 0x000fd0000000080e */
[----:B------:R-:W-:Y:S02]  /*1aa0*/  DFMA R16, R14, R16, 0.5 ;  /* 0x3fe000000e10742b */ /* 0x000fe40000000010 */
[----:B------:R-:W-:-:S08]  /*1ab0*/  DMUL R14, R12, R14 ;  /* 0x0000000e0c0e7228 */ /* 0x000fd00000000000 */
[----:B------:R-:W-:-:S08]  /*1ac0*/  DFMA R14, R16, R14, R12 ;  /* 0x0000000e100e722b */ /* 0x000fd0000000000c */
[----:B------:R-:W-:Y:S02]  /*1ad0*/  DMUL R12, R10, R14 ;  /* 0x0000000e0a0c7228 */ /* 0x000fe40000000000 */
[----:B------:R-:W-:-:S06]  /*1ae0*/  VIADD R15, R15, 0xfff00000 ;  /* 0xfff000000f0f7836 */ /* 0x000fcc0000000000 */
[----:B------:R-:W-:-:S08]  /*1af0*/  DFMA R16, R12, -R12, R10 ;  /* 0x8000000c0c10722b */ /* 0x000fd0000000000a */
[----:B------:R-:W-:-:S10]  /*1b00*/  DFMA R10, R14, R16, R12 ;  /* 0x000000100e0a722b */ /* 0x000fd4000000000c */
[----:B------:R-:W-:Y:S01]  /*1b10*/  VIADD R11, R11, 0xfcb00000 ;  /* 0xfcb000000b0b7836 */ /* 0x000fe20000000000 */
[----:B------:R-:W-:Y:S06]  /*1b20*/  BRA `(.L_x_56) ;  /* 0x0000000000047947 */ /* 0x000fec0003800000 */
.L_x_57:
[----:B------:R-:W-:-:S11]  /*1b30*/  DADD R10, R8, R8 ;  /* 0x00000000080a7229 */ /* 0x000fd60000000008 */
.L_x_56:
[----:B------:R-:W-:Y:S05]  /*1b40*/  BSYNC.RECONVERGENT B1 ;  /* 0x0000000000017941 */ /* 0x000fea0003800200 */
.L_x_54:
[----:B------:R-:W-:-:S04]  /*1b50*/  IMAD.MOV.U32 R3, RZ, RZ, 0x0 ;  /* 0x00000000ff037424 */ /* 0x000fc800078e00ff */
[----:B------:R-:W-:Y:S05]  /*1b60*/  RET.REL.NODEC R2 `(_Z13computeForcesPdS_S_S_iiiS_d) ;  /* 0xffffffe402247950 */ /* 0x000fea0003c3ffff */
        .type           $_Z13computeForcesPdS_S_S_iiiS_d$__internal_accurate_pow,@function
        .size           $_Z13computeForcesPdS_S_S_iiiS_d$__internal_accurate_pow,(.L_x_64 - $_Z13computeForcesPdS_S_S_iiiS_d$__internal_accurate_pow)
$_Z13computeForcesPdS_S_S_iiiS_d$__internal_accurate_pow:
[----:B------:R-:W-:Y:S01]  /*1b70*/  ISETP.GT.U32.AND P1, PT, R3, 0xfffff, PT ;  /* 0x000fffff0300780c */ /* 0x000fe20003f24070 */
[----:B------:R-:W-:Y:S01]  /*1b80*/  IMAD.MOV.U32 R18, RZ, RZ, R22 ;  /* 0x000000ffff127224 */ /* 0x000fe200078e0016 */
[----:B------:R-:W-:Y:S01]  /*1b90*/  UMOV UR6, 0x7d2cafe2 ;  /* 0x7d2cafe200067882 */ /* 0x000fe20000000000 */
[--C-:B------:R-:W-:Y:S01]  /*1ba0*/  IMAD.MOV.U32 R19, RZ, RZ, R3.reuse ;  /* 0x000000ffff137224 */ /* 0x100fe200078e0003 */
[----:B------:R-:W-:Y:S01]  /*1bb0*/  UMOV UR7, 0x3eb0f5ff ;  /* 0x3eb0f5ff00077882 */ /* 0x000fe20000000000 */
[--C-:B------:R-:W-:Y:S01]  /*1bc0*/  IMAD.MOV.U32 R20, RZ, RZ, R3.reuse ;  /* 0x000000ffff147224 */ /* 0x100fe200078e0003 */
[----:B------:R-:W-:Y:S01]  /*1bd0*/  SHF.R.U32.HI R3, RZ, 0x14, R3 ;  /* 0x00000014ff037819 */ /* 0x000fe20000011603 */
[----:B------:R-:W-:Y:S01]  /*1be0*/  IMAD.MOV.U32 R26, RZ, RZ, RZ ;  /* 0x000000ffff1a7224 */ /* 0x000fe200078e00ff */
[----:B------:R-:W-:Y:S01]  /*1bf0*/  UMOV UR10, 0xfefa39ef ;  /* 0xfefa39ef000a7882 */ /* 0x000fe20000000000 */
[----:B------:R-:W-:Y:S01]  /*1c00*/  IMAD.MOV.U32 R28, RZ, RZ, 0x41ad3b5a ;  /* 0x41ad3b5aff1c7424 */ /* 0x000fe200078e00ff */
[----:B------:R-:W-:Y:S01]  /*1c10*/  UMOV UR11, 0x3fe62e42 ;  /* 0x3fe62e42000b7882 */ /* 0x000fe20000000000 */
[----:B------:R-:W-:-:S02]  /*1c20*/  IMAD.MOV.U32 R29, RZ, RZ, 0x3ed0f5d2 ;  /* 0x3ed0f5d2ff1d7424 */ /* 0x000fc400078e00ff */
[----:B------:R-:W-:-:S10]  /*1c30*/  @!P1 DMUL R18, R18, 1.80143985094819840000e+16 ;  /* 0x4350000012129828 */ /* 0x000fd40000000000 */
[----:B------:R-:W-:Y:S01]  /*1c40*/  @!P1 IMAD.MOV.U32 R20, RZ, RZ, R19 ;  /* 0x000000ffff149224 */ /* 0x000fe200078e0013 */
[----:B------:R-:W-:Y:S01]  /*1c50*/  @!P1 LEA.HI R3, R19, 0xffffffca, RZ, 0xc ;  /* 0xffffffca13039811 */ /* 0x000fe200078f60ff */
[----:B------:R-:W-:-:S03]  /*1c60*/  @!P1 IMAD.MOV.U32 R22, RZ, RZ, R18 ;  /* 0x000000ffff169224 */ /* 0x000fc600078e0012 */
[----:B------:R-:W-:Y:S01]  /*1c70*/  LOP3.LUT R20, R20, 0x800fffff, RZ, 0xc0, !PT ;  /* 0x800fffff14147812 */ /* 0x000fe200078ec0ff */
[----:B------:R-:W-:-:S03]  /*1c80*/  VIADD R18, R3, 0xfffffc01 ;  /* 0xfffffc0103127836 */ /* 0x000fc60000000000 */
[----:B------:R-:W-:-:S04]  /*1c90*/  LOP3.LUT R23, R20, 0x3ff00000, RZ, 0xfc, !PT ;  /* 0x3ff0000014177812 */ /* 0x000fc800078efcff */
[----:B------:R-:W-:-:S13]  /*1ca0*/  ISETP.GE.U32.AND P2, PT, R23, 0x3ff6a09f, PT ;  /* 0x3ff6a09f1700780c */ /* 0x000fda0003f46070 */
[----:B------:R-:W-:Y:S02]  /*1cb0*/  @P2 VIADD R21, R23, 0xfff00000 ;  /* 0xfff0000017152836 */ /* 0x000fe40000000000 */
[----:B------:R-:W-:Y:S02]  /*1cc0*/  @P2 VIADD R18, R3, 0xfffffc02 ;  /* 0xfffffc0203122836 */ /* 0x000fe40000000000 */
[----:B------:R-:W-:-:S06]  /*1cd0*/  @P2 IMAD.MOV.U32 R23, RZ, RZ, R21 ;  /* 0x000000ffff172224 */ /* 0x000fcc00078e0015 */
[C---:B------:R-:W-:Y:S02]  /*1ce0*/  DADD R24, R22.reuse, 1 ;  /* 0x3ff0000016187429 */ /* 0x040fe40000000000 */
[----:B------:R-:W-:-:S04]  /*1cf0*/  DADD R22, R22, -1 ;  /* 0xbff0000016167429 */ /* 0x000fc80000000000 */
[----:B------:R-:W0:Y:S02]  /*1d00*/  MUFU.RCP64H R27, R25 ;  /* 0x00000019001b7308 */ /* 0x000e240000001800 */
[----:B0-----:R-:W-:-:S08]  /*1d10*/  DFMA R20, -R24, R26, 1 ;  /* 0x3ff000001814742b */ /* 0x001fd0000000011a */
[----:B------:R-:W-:-:S08]  /*1d20*/  DFMA R20, R20, R20, R20 ;  /* 0x000000141414722b */ /* 0x000fd00000000014 */
[----:B------:R-:W-:-:S08]  /*1d30*/  DFMA R26, R26, R20, R26 ;  /* 0x000000141a1a722b */ /* 0x000fd0000000001a */
[----:B------:R-:W-:-:S08]  /*1d40*/  DMUL R20, R22, R26 ;  /* 0x0000001a16147228 */ /* 0x000fd00000000000 */
[----:B------:R-:W-:-:S08]  /*1d50*/  DFMA R20, R22, R26, R20 ;  /* 0x0000001a1614722b */ /* 0x000fd00000000014 */
[----:B------:R-:W-:-:S08]  /*1d60*/  DMUL R32, R20, R20 ;  /* 0x0000001414207228 */ /* 0x000fd00000000000 */
[----:B------:R-:W-:Y:S01]  /*1d70*/  DFMA R24, R32, UR6, R28 ;  /* 0x0000000620187c2b */ /* 0x000fe2000800001c */
[----:B------:R-:W-:Y:S01]  /*1d80*/  UMOV UR6, 0x75488a3f ;  /* 0x75488a3f00067882 */ /* 0x000fe20000000000 */
[----:B------:R-:W-:-:S06]  /*1d90*/  UMOV UR7, 0x3ef3b20a ;  /* 0x3ef3b20a00077882 */ /* 0x000fcc0000000000 */
[----:B------:R-:W-:Y:S01]  /*1da0*/  DFMA R24, R32, R24, UR6 ;  /* 0x0000000620187e2b */ /* 0x000fe20008000018 */
[----:B------:R-:W-:Y:S01]  /*1db0*/  UMOV UR6, 0xe4faecd5 ;  /* 0xe4faecd500067882 */ /* 0x000fe20000000000 */
[----:B------:R-:W-:-:S06]  /*1dc0*/  UMOV UR7, 0x3f1745cd ;  /* 0x3f1745cd00077882 */ /* 0x000fcc0000000000 */
[----:B------:R-:W-:Y:S01]  /*1dd0*/  DFMA R24, R32, R24, UR6 ;  /* 0x0000000620187e2b */ /* 0x000fe20008000018 */
[----:B------:R-:W-:Y:S01]  /*1de0*/  UMOV UR6, 0x258a578b ;  /* 0x258a578b00067882 */ /* 0x000fe20000000000 */
[----:B------:R-:W-:-:S06]  /*1df0*/  UMOV UR7, 0x3f3c71c7 ;  /* 0x3f3c71c700077882 */ /* 0x000fcc0000000000 */
[----:B------:R-:W-:Y:S01]  /*1e00*/  DFMA R30, R32, R24, UR6 ;  /* 0x00000006201e7e2b */ /* 0x000fe20008000018 */
[----:B------:R-:W-:Y:S01]  /*1e10*/  UMOV UR6, 0x9242b910 ;  /* 0x9242b91000067882 */ /* 0x000fe20000000000 */
[----:B------:R-:W-:Y:S01]  /*1e20*/  UMOV UR7, 0x3f624924 ;  /* 0x3f62492400077882 */ /* 0x000fe20000000000 */
[----:B------:R-:W-:-:S05]  /*1e30*/  DADD R24, R22, -R20 ;  /* 0x0000000016187229 */ /* 0x000fca0000000814 */
[----:B------:R-:W-:Y:S01]  /*1e40*/  DFMA R30, R32, R30, UR6 ;  /* 0x00000006201e7e2b */ /* 0x000fe2000800001e */
[----:B------:R-:W-:Y:S01]  /*1e50*/  UMOV UR6, 0x99999dfb ;  /* 0x99999dfb00067882 */ /* 0x000fe20000000000 */
[----:B------:R-:W-:Y:S01]  /*1e60*/  UMOV UR7, 0x3f899999 ;  /* 0x3f89999900077882 */ /* 0x000fe20000000000 */
[----:B------:R-:W-:-:S05]  /*1e70*/  DADD R24, R24, R24 ;  /* 0x0000000018187229 */ /* 0x000fca0000000018 */
[----:B------:R-:W-:Y:S01]  /*1e80*/  DFMA R30, R32, R30, UR6 ;  /* 0x00000006201e7e2b */ /* 0x000fe2000800001e */
[----:B------:R-:W-:Y:S01]  /*1e90*/  UMOV UR6, 0x55555555 ;  /* 0x5555555500067882 */ /* 0x000fe20000000000 */
[----:B------:R-:W-:Y:S01]  /*1ea0*/  UMOV UR7, 0x3fb55555 ;  /* 0x3fb5555500077882 */ /* 0x000fe20000000000 */
[----:B------:R-:W-:-:S05]  /*1eb0*/  DFMA R24, R22, -R20, R24 ;  /* 0x800000141618722b */ /* 0x000fca0000000018 */
[----:B------:R-:W-:-:S03]  /*1ec0*/  DFMA R22, R32, R30, UR6 ;  /* 0x0000000620167e2b */ /* 0x000fc6000800001e */
[----:B------:R-:W-:Y:S02]  /*1ed0*/  DMUL R24, R26, R24 ;  /* 0x000000181a187228 */ /* 0x000fe40000000000 */
[----:B------:R-:W-:-:S03]  /*1ee0*/  DMUL R26, R20, R20 ;  /* 0x00000014141a7228 */ /* 0x000fc60000000000 */
[----:B------:R-:W-:Y:S01]  /*1ef0*/  DADD R28, -R22, UR6 ;  /* 0x00000006161c7e29 */ /* 0x000fe20008000100 */
[----:B------:R-:W-:Y:S01]  /*1f00*/  UMOV UR6, 0xb9e7b0 ;  /* 0x00b9e7b000067882 */ /* 0x000fe20000000000 */
[----:B------:R-:W-:-:S03]  /*1f10*/  UMOV UR7, 0x3c46a4cb ;  /* 0x3c46a4cb00077882 */ /* 0x000fc60000000000 */
[----:B------:R-:W-:-:S03]  /*1f20*/  DMUL R34, R20, R26 ;  /* 0x0000001a14227228 */ /* 0x000fc60000000000 */
[----:B------:R-:W-:Y:S02]  /*1f30*/  DFMA R28, R32, R30, R28 ;  /* 0x0000001e201c722b */ /* 0x000fe4000000001c */
[----:B------:R-:W-:Y:S01]  /*1f40*/  DFMA R30, R20, R20, -R26 ;  /* 0x00000014141e722b */ /* 0x000fe2000000081a */
[----:B------:R-:W-:Y:S01]  /*1f50*/  VIADD R33, R25, 0x100000 ;  /* 0x0010000019217836 */ /* 0x000fe20000000000 */
[----:B------:R-:W-:-:S06]  /*1f60*/  MOV R32, R24 ;  /* 0x0000001800207202 */ /* 0x000fcc0000000f00 */
[----:B------:R-:W-:Y:S02]  /*1f70*/  DFMA R30, R20, R32, R30 ;  /* 0x00000020141e722b */ /* 0x000fe4000000001e */
[----:B------:R-:W-:Y:S01]  /*1f80*/  DADD R32, R28, -UR6 ;  /* 0x800000061c207e29 */ /* 0x000fe20008000000 */
[----:B------:R-:W-:Y:S01]  /*1f90*/  UMOV UR6, 0x80000000 ;  /* 0x8000000000067882 */ /* 0x000fe20000000000 */
[----:B------:R-:W-:Y:S01]  /*1fa0*/  DFMA R28, R20, R26, -R34 ;  /* 0x0000001a141c722b */ /* 0x000fe20000000822 */
[----:B------:R-:W-:-:S07]  /*1fb0*/  UMOV UR7, 0x43300000 ;  /* 0x4330000000077882 */ /* 0x000fce0000000000 */
[----:B------:R-:W-:Y:S02]  /*1fc0*/  DFMA R28, R24, R26, R28 ;  /* 0x0000001a181c722b */ /* 0x000fe4000000001c */
[----:B------:R-:W-:-:S06]  /*1fd0*/  DADD R26, R22, R32 ;  /* 0x00000000161a7229 */ /* 0x000fcc0000000020 */
[----:B------:R-:W-:Y:S02]  /*1fe0*/  DFMA R28, R20, R30, R28 ;  /* 0x0000001e141c722b */ /* 0x000fe4000000001c */
[----:B------:R-:W-:Y:S02]  /*1ff0*/  DADD R30, R22, -R26 ;  /* 0x00000000161e7229 */ /* 0x000fe4000000081a */
[----:B------:R-:W-:-:S06]  /*2000*/  DMUL R22, R26, R34 ;  /* 0x000000221a167228 */ /* 0x000fcc0000000000 */
[----:B------:R-:W-:Y:S02]  /*2010*/  DADD R32, R32, R30 ;  /* 0x0000000020207229 */ /* 0x000fe4000000001e */
[----:B------:R-:W-:-:S08]  /*2020*/  DFMA R30, R26, R34, -R22 ;  /* 0x000000221a1e722b */ /* 0x000fd00000000816 */
[----:B------:R-:W-:-:S08]  /*2030*/  DFMA R28, R26, R28, R30 ;  /* 0x0000001c1a1c722b */ /* 0x000fd0000000001e */
[----:B------:R-:W-:-:S08]  /*2040*/  DFMA R32, R32, R34, R28 ;  /* 0x000000222020722b */ /* 0x000fd0000000001c */
[----:B------:R-:W-:-:S08]  /*2050*/  DADD R26, R22, R32 ;  /* 0x00000000161a7229 */ /* 0x000fd00000000020 */
[--C-:B------:R-:W-:Y:S02]  /*2060*/  DADD R28, R20, R26.reuse ;  /* 0x00000000141c7229 */ /* 0x100fe4000000001a */
[----:B------:R-:W-:-:S06]  /*2070*/  DADD R22, R22, -R26 ;  /* 0x0000000016167229 */ /* 0x000fcc000000081a */
[----:B------:R-:W-:Y:S02]  /*2080*/  DADD R20, R20, -R28 ;  /* 0x0000000014147229 */ /* 0x000fe4000000081c */
[----:B------:R-:W-:-:S06]  /*2090*/  DADD R22, R32, R22 ;  /* 0x0000000020167229 */ /* 0x000fcc0000000016 */
[----:B------:R-:W-:-:S08]  /*20a0*/  DADD R20, R26, R20 ;  /* 0x000000001a147229 */ /* 0x000fd00000000014 */
[----:B------:R-:W-:-:S08]  /*20b0*/  DADD R20, R22, R20 ;  /* 0x0000000016147229 */ /* 0x000fd00000000014 */
[----:B------:R-:W-:Y:S01]  /*20c0*/  DADD R24, R24, R20 ;  /* 0x0000000018187229 */ /* 0x000fe20000000014 */
[----:B------:R-:W-:Y:S01]  /*20d0*/  LOP3.LUT R20, R18, 0x80000000, RZ, 0x3c, !PT ;  /* 0x8000000012147812 */ /* 0x000fe200078e3cff */
[----:B------:R-:W-:-:S06]  /*20e0*/  IMAD.MOV.U32 R21, RZ, RZ, 0x43300000 ;  /* 0x43300000ff157424 */ /* 0x000fcc00078e00ff */
[----:B------:R-:W-:Y:S02]  /*20f0*/  DADD R22, R28, R24 ;  /* 0x000000001c167229 */ /* 0x000fe40000000018 */
[----:B------:R-:W-:Y:S01]  /*2100*/  DADD R20, R20, -UR6 ;  /* 0x8000000614147e29 */ /* 0x000fe20008000000 */
[----:B------:R-:W-:Y:S01]  /*2110*/  UMOV UR6, 0xfefa39ef ;  /* 0xfefa39ef00067882 */ /* 0x000fe20000000000 */
[----:B------:R-:W-:-:S04]  /*2120*/  UMOV UR7, 0x3fe62e42 ;  /* 0x3fe62e4200077882 */ /* 0x000fc80000000000 */
[--C-:B------:R-:W-:Y:S02]  /*2130*/  DADD R28, R28, -R22.reuse ;  /* 0x000000001c1c7229 */ /* 0x100fe40000000816 */
[----:B------:R-:W-:Y:S01]  /*2140*/  DFMA R18, R20, UR6, R22 ;  /* 0x0000000614127c2b */ /* 0x000fe20008000016 */
[----:B------:R-:W-:Y:S01]  /*2150*/  UMOV UR6, 0x3b39803f ;  /* 0x3b39803f00067882 */ /* 0x000fe20000000000 */
[----:B------:R-:W-:-:S04]  /*2160*/  UMOV UR7, 0x3c7abc9e ;  /* 0x3c7abc9e00077882 */ /* 0x000fc80000000000 */
[----:B------:R-:W-:Y:S02]  /*2170*/  DADD R28, R24, R28 ;  /* 0x00000000181c7229 */ /* 0x000fe4000000001c */
[----:B------:R-:W-:-:S08]  /*2180*/  DFMA R26, R20, -UR10, R18 ;  /* 0x8000000a141a7c2b */ /* 0x000fd00008000012 */
[----:B------:R-:W-:-:S08]  /*2190*/  DADD R26, -R22, R26 ;  /* 0x00000000161a7229 */ /* 0x000fd0000000011a */
[----:B------:R-:W-:-:S08]  /*21a0*/  DADD R26, R28, -R26 ;  /* 0x000000001c1a7229 */ /* 0x000fd0000000081a */
[----:B------:R-:W-:Y:S01]  /*21b0*/  DFMA R26, R20, UR6, R26 ;  /* 0x00000006141a7c2b */ /* 0x000fe2000800001a */
[----:B------:R-:W-:Y:S02]  /*21c0*/  USHF.L.U32 UR7, UR5, 0x1, URZ ;  /* 0x0000000105077899 */ /* 0x000fe400080006ff */
[----:B------:R-:W-:Y:S02]  /*21d0*/  ULOP3.LUT UR6, UR5, 0xff0fffff, URZ, 0xc0, !UPT ;  /* 0xff0fffff05067892 */ /* 0x000fe4000f8ec0ff */
[----:B------:R-:W-:-:S03]  /*21e0*/  UISETP.GT.U32.AND UP0, UPT, UR7, -0x2000001, UPT ;  /* 0xfdffffff0700788c */ /* 0x000fc6000bf04070 */
[----:B------:R-:W-:Y:S01]  /*21f0*/  DADD R20, R18, R26 ;  /* 0x0000000012147229 */ /* 0x000fe2000000001a */
[----:B------:R-:W-:-:S03]  /*2200*/  USEL UR7, UR6, UR5, UP0 ;  /* 0x0000000506077287 */ /* 0x000fc60008000000 */
[----:B------:R-:W-:-:S04]  /*2210*/  UMOV UR6, UR4 ;  /* 0x0000000400067c82 */ /* 0x000fc80008000000 */
[----:B------:R-:W-:Y:S02]  /*2220*/  DADD R18, R18, -R20 ;  /* 0x0000000012127229 */ /* 0x000fe40000000814 */
[----:B------:R-:W-:-:S06]  /*2230*/  DMUL R22, R20, UR6 ;  /* 0x0000000614167c28 */ /* 0x000fcc0008000000 */
[----:B------:R-:W-:Y:S02]  /*2240*/  DADD R26, R26, R18 ;  /* 0x000000001a1a7229 */ /* 0x000fe40000000012 */
[----:B------:R-:W-:Y:S01]  /*2250*/  DFMA R20, R20, UR6, -R22 ;  /* 0x0000000614147c2b */ /* 0x000fe20008000816 */
[----:B------:R-:W-:Y:S02]  /*2260*/  IMAD.MOV.U32 R18, RZ, RZ, 0x652b82fe ;  /* 0x652b82feff127424 */ /* 0x000fe400078e00ff */
[----:B------:R-:W-:-:S05]  /*2270*/  IMAD.MOV.U32 R19, RZ, RZ, 0x3ff71547 ;  /* 0x3ff71547ff137424 */ /* 0x000fca00078e00ff */
[----:B------:R-:W-:Y:S01]  /*2280*/  DFMA R26, R26, UR6, R20 ;  /* 0x000000061a1a7c2b */ /* 0x000fe20008000014 */
[----:B------:R-:W-:Y:S01]  /*2290*/  UMOV UR6, 0x3b39803f ;  /* 0x3b39803f00067882 */ /* 0x000fe20000000000 */
[----:B------:R-:W-:-:S06]  /*22a0*/  UMOV UR7, 0x3c7abc9e ;  /* 0x3c7abc9e00077882 */ /* 0x000fcc0000000000 */
[----:B------:R-:W-:-:S08]  /*22b0*/  DADD R20, R22, R26 ;  /* 0x0000000016147229 */ /* 0x000fd0000000001a */
[----:B------:R-:W-:Y:S02]  /*22c0*/  DFMA R18, R20, R18, 6.75539944105574400000e+15 ;  /* 0x433800001412742b */ /* 0x000fe40000000012 */
[----:B------:R-:W-:Y:S01]  /*22d0*/  FSETP.GEU.AND P1, PT, |R21|, 4.1917929649353027344, PT ;  /* 0x4086232b1500780b */ /* 0x000fe20003f2e200 */
[----:B------:R-:W-:-:S05]  /*22e0*/  DADD R22, R22, -R20 ;  /* 0x0000000016167229 */ /* 0x000fca0000000814 */
[----:B------:R-:W-:-:S03]  /*22f0*/  DADD R24, R18, -6.75539944105574400000e+15 ;  /* 0xc338000012187429 */ /* 0x000fc60000000000 */
[----:B------:R-:W-:-:S05]  /*2300*/  DADD R26, R26, R22 ;  /* 0x000000001a1a7229 */ /* 0x000fca0000000016 */
[----:B------:R-:W-:-:S08]  /*2310*/  DFMA R28, R24, -UR10, R20 ;  /* 0x8000000a181c7c2b */ /* 0x000fd00008000014 */
[----:B------:R-:W-:Y:S01]  /*2320*/  DFMA R24, R24, -UR6, R28 ;  /* 0x8000000618187c2b */ /* 0x000fe2000800001c */
[----:B------:R-:W-:Y:S01]  /*2330*/  UMOV UR6, 0x69ce2bdf ;  /* 0x69ce2bdf00067882 */ /* 0x000fe20000000000 */
[----:B------:R-:W-:Y:S01]  /*2340*/  IMAD.MOV.U32 R28, RZ, RZ, -0x35dec16 ;  /* 0xfca213eaff1c7424 */ /* 0x000fe200078e00ff */
[----:B------:R-:W-:Y:S01]  /*2350*/  UMOV UR7, 0x3e5ade15 ;  /* 0x3e5ade1500077882 */ /* 0x000fe20000000000 */
[----:B------:R-:W-:-:S06]  /*2360*/  IMAD.MOV.U32 R29, RZ, RZ, 0x3e928af3 ;  /* 0x3e928af3ff1d7424 */ /* 0x000fcc00078e00ff */
        /* <DEDUP_REMOVED lines=24> */
[----:B------:R-:W-:-:S08]  /*24f0*/  DFMA R28, R24, R28, UR6 ;  /* 0x00000006181c7e2b */ /* 0x000fd0000800001c */
[----:B------:R-:W-:-:S08]  /*2500*/  DFMA R28, R24, R28, 1 ;  /* 0x3ff00000181c742b */ /* 0x000fd0000000001c */
[----:B------:R-:W-:-:S10]  /*2510*/  DFMA R24, R24, R28, 1 ;  /* 0x3ff000001818742b */ /* 0x000fd4000000001c */
[----:B------:R-:W-:Y:S02]  /*2520*/  IMAD R23, R18, 0x100000, R25 ;  /* 0x0010000012177824 */ /* 0x000fe400078e0219 */
[----:B------:R-:W-:Y:S01]  /*2530*/  IMAD.MOV.U32 R22, RZ, RZ, R24 ;  /* 0x000000ffff167224 */ /* 0x000fe200078e0018 */
[----:B------:R-:W-:Y:S06]  /*2540*/  @!P1 BRA `(.L_x_58) ;  /* 0x0000000000309947 */ /* 0x000fec0003800000 */
[----:B------:R-:W-:Y:S01]  /*2550*/  FSETP.GEU.AND P2, PT, |R21|, 4.2275390625, PT ;  /* 0x408748001500780b */ /* 0x000fe20003f4e200 */
[C---:B------:R-:W-:Y:S02]  /*2560*/  DADD R22, R20.reuse, +INF ;  /* 0x7ff0000014167429 */ /* 0x040fe40000000000 */
[----:B------:R-:W-:-:S08]  /*2570*/  DSETP.GEU.AND P1, PT, R20, RZ, PT ;  /* 0x000000ff1400722a */ /* 0x000fd00003f2e000 */
[----:B------:R-:W-:Y:S02]  /*2580*/  FSEL R22, R22, RZ, P1 ;  /* 0x000000ff16167208 */ /* 0x000fe40000800000 */
[----:B------:R-:W-:Y:S02]  /*2590*/  @!P2 LEA.HI R3, R18, R18, RZ, 0x1 ;  /* 0x000000121203a211 */ /* 0x000fe400078f08ff */
[----:B------:R-:W-:Y:S02]  /*25a0*/  FSEL R23, R23, RZ, P1 ;  /* 0x000000ff17177208 */ /* 0x000fe40000800000 */
[----:B------:R-:W-:-:S05]  /*25b0*/  @!P2 SHF.R.S32.HI R3, RZ, 0x1, R3 ;  /* 0x00000001ff03a819 */ /* 0x000fca0000011403 */
[----:B------:R-:W-:Y:S02]  /*25c0*/  @!P2 IMAD.IADD R18, R18, 0x1, -R3 ;  /* 0x000000011212a824 */ /* 0x000fe400078e0a03 */
[----:B------:R-:W-:-:S03]  /*25d0*/  @!P2 IMAD R25, R3, 0x100000, R25 ;  /* 0x001000000319a824 */ /* 0x000fc600078e0219 */
[----:B------:R-:W-:Y:S01]  /*25e0*/  @!P2 LEA R19, R18, 0x3ff00000, 0x14 ;  /* 0x3ff000001213a811 */ /* 0x000fe200078ea0ff */
[----:B------:R-:W-:-:S06]  /*25f0*/  @!P2 IMAD.MOV.U32 R18, RZ, RZ, RZ ;  /* 0x000000ffff12a224 */ /* 0x000fcc00078e00ff */
[----:B------:R-:W-:-:S11]  /*2600*/  @!P2 DMUL R22, R24, R18 ;  /* 0x000000121816a228 */ /* 0x000fd60000000000 */
.L_x_58:
[----:B------:R-:W-:Y:S01]  /*2610*/  DFMA R26, R26, R22, R22 ;  /* 0x000000161a1a722b */ /* 0x000fe20000000016 */
[----:B------:R-:W-:Y:S01]  /*2620*/  IMAD.MOV.U32 R3, RZ, RZ, 0x0 ;  /* 0x00000000ff037424 */ /* 0x000fe200078e00ff */
[----:B------:R-:W-:-:S08]  /*2630*/  DSETP.NEU.AND P1, PT, |R22|, +INF , PT ;  /* 0x7ff000001600742a */ /* 0x000fd00003f2d200 */
[----:B------:R-:W-:Y:S02]  /*2640*/  FSEL R18, R22, R26, !P1 ;  /* 0x0000001a16127208 */ /* 0x000fe40004800000 */
[----:B------:R-:W-:Y:S01]  /*2650*/  FSEL R19, R23, R27, !P1 ;  /* 0x0000001b17137208 */ /* 0x000fe20004800000 */
[----:B------:R-:W-:Y:S06]  /*2660*/  RET.REL.NODEC R2 `(_Z13computeForcesPdS_S_S_iiiS_d) ;  /* 0xffffffd802647950 */ /* 0x000fec0003c3ffff */
.L_x_59:
        /* <DEDUP_REMOVED lines=9> */
.L_x_64:


//--------------------- .nv.shared.reserved.0     --------------------------
	.section	.nv.shared.reserved.0,"aw",@nobits
	.weak		__nv_reservedSMEM_offset_0_alias
	.size		__nv_reservedSMEM_offset_0_alias, 0, 64
	.other		__nv_reservedSMEM_offset_0_alias,@"STO_CUDA_RESERVED_SHARED STV_DEFAULT"
__nv_reservedSMEM_offset_0_alias:
	.zero		0
	.zero		64


//--------------------- .nv.constant0._Z19integrateVelocitiesPdS_S_S_S_S_id --------------------------
	.section	.nv.constant0._Z19integrateVelocitiesPdS_S_S_S_S_id,"a",@progbits
	.sectionflags	@""
	.align	4
.nv.constant0._Z19integrateVelocitiesPdS_S_S_S_S_id:
	.zero		960


//--------------------- .nv.constant0._Z18integratePositionsiPdS_S_S_S_S_S_S_idS_i --------------------------
	.section	.nv.constant0._Z18integratePositionsiPdS_S_S_S_S_S_S_idS_i,"a",@progbits
	.sectionflags	@""
	.align	4
.nv.constant0._Z18integratePositionsiPdS_S_S_S_S_S_S_idS_i:
	.zero		996


//--------------------- .nv.constant0._Z22aggregateAccelerationsPdS_S_S_PKdi --------------------------
	.section	.nv.constant0._Z22aggregateAccelerationsPdS_S_S_PKdi,"a",@progbits
	.sectionflags	@""
	.align	4
.nv.constant0._Z22aggregateAccelerationsPdS_S_S_PKdi:
	.zero		940


//--------------------- .nv.constant0._Z13computeForcesPdS_S_S_iiiS_d --------------------------
	.section	.nv.constant0._Z13computeForcesPdS_S_S_iiiS_d,"a",@progbits
	.sectionflags	@""
	.align	4
.nv.constant0._Z13computeForcesPdS_S_S_iiiS_d:
	.zero		960


//--------------------- SYMBOLS --------------------------

	.type		.nv.reservedSmem.offset0,@object
	.size		.nv.reservedSmem.offset0,0x4
